//
// Generated by NVIDIA NVVM Compiler
//
// Compiler Build ID: CL-36424714
// Cuda compilation tools, release 13.0, V13.0.88
// Based on NVVM 20.0.0
//

.version 9.0
.target sm_100
.address_size 64

	// .globl	_Z17convertFp32ToFp16P6__halfPfi
// _ZZ22block_reduce_tc_int_v2PhiiE6shared has been demoted
// _ZZ14warp_block_sumIiET_S0_E6s_data has been demoted
.global .align 1 .b8 _ZN34_INTERNAL_89fd43c2_4_k_cu_624111a44cuda3std3__45__cpo5beginE[1];
.global .align 1 .b8 _ZN34_INTERNAL_89fd43c2_4_k_cu_624111a44cuda3std3__45__cpo3endE[1];
.global .align 1 .b8 _ZN34_INTERNAL_89fd43c2_4_k_cu_624111a44cuda3std3__45__cpo6cbeginE[1];
.global .align 1 .b8 _ZN34_INTERNAL_89fd43c2_4_k_cu_624111a44cuda3std3__45__cpo4cendE[1];
.global .align 1 .b8 _ZN34_INTERNAL_89fd43c2_4_k_cu_624111a44cuda3std3__45__cpo6rbeginE[1];
.global .align 1 .b8 _ZN34_INTERNAL_89fd43c2_4_k_cu_624111a44cuda3std3__45__cpo4rendE[1];
.global .align 1 .b8 _ZN34_INTERNAL_89fd43c2_4_k_cu_624111a44cuda3std3__45__cpo7crbeginE[1];
.global .align 1 .b8 _ZN34_INTERNAL_89fd43c2_4_k_cu_624111a44cuda3std3__45__cpo5crendE[1];
.global .align 1 .b8 _ZN34_INTERNAL_89fd43c2_4_k_cu_624111a44cuda3std3__436_GLOBAL__N__89fd43c2_4_k_cu_624111a46ignoreE[1];
.global .align 1 .b8 _ZN34_INTERNAL_89fd43c2_4_k_cu_624111a44cuda3std3__419piecewise_constructE[1];
.global .align 1 .b8 _ZN34_INTERNAL_89fd43c2_4_k_cu_624111a44cuda3std3__48in_placeE[1];
.global .align 1 .b8 _ZN34_INTERNAL_89fd43c2_4_k_cu_624111a44cuda3std3__420unreachable_sentinelE[1];
.global .align 1 .b8 _ZN34_INTERNAL_89fd43c2_4_k_cu_624111a44cuda3std3__47nulloptE[1];
.global .align 1 .b8 _ZN34_INTERNAL_89fd43c2_4_k_cu_624111a44cuda3std3__48unexpectE[1];
.global .align 1 .b8 _ZN34_INTERNAL_89fd43c2_4_k_cu_624111a44cuda3std6ranges3__45__cpo4swapE[1];
.global .align 1 .b8 _ZN34_INTERNAL_89fd43c2_4_k_cu_624111a44cuda3std6ranges3__45__cpo9iter_moveE[1];
.global .align 1 .b8 _ZN34_INTERNAL_89fd43c2_4_k_cu_624111a44cuda3std6ranges3__45__cpo5beginE[1];
.global .align 1 .b8 _ZN34_INTERNAL_89fd43c2_4_k_cu_624111a44cuda3std6ranges3__45__cpo3endE[1];
.global .align 1 .b8 _ZN34_INTERNAL_89fd43c2_4_k_cu_624111a44cuda3std6ranges3__45__cpo6cbeginE[1];
.global .align 1 .b8 _ZN34_INTERNAL_89fd43c2_4_k_cu_624111a44cuda3std6ranges3__45__cpo4cendE[1];
.global .align 1 .b8 _ZN34_INTERNAL_89fd43c2_4_k_cu_624111a44cuda3std6ranges3__45__cpo7advanceE[1];
.global .align 1 .b8 _ZN34_INTERNAL_89fd43c2_4_k_cu_624111a44cuda3std6ranges3__45__cpo9iter_swapE[1];
.global .align 1 .b8 _ZN34_INTERNAL_89fd43c2_4_k_cu_624111a44cuda3std6ranges3__45__cpo4nextE[1];
.global .align 1 .b8 _ZN34_INTERNAL_89fd43c2_4_k_cu_624111a44cuda3std6ranges3__45__cpo4prevE[1];
.global .align 1 .b8 _ZN34_INTERNAL_89fd43c2_4_k_cu_624111a44cuda3std6ranges3__45__cpo4dataE[1];
.global .align 1 .b8 _ZN34_INTERNAL_89fd43c2_4_k_cu_624111a44cuda3std6ranges3__45__cpo5cdataE[1];
.global .align 1 .b8 _ZN34_INTERNAL_89fd43c2_4_k_cu_624111a44cuda3std6ranges3__45__cpo4sizeE[1];
.global .align 1 .b8 _ZN34_INTERNAL_89fd43c2_4_k_cu_624111a44cuda3std6ranges3__45__cpo5ssizeE[1];
.global .align 1 .b8 _ZN34_INTERNAL_89fd43c2_4_k_cu_624111a44cuda3std6ranges3__45__cpo8distanceE[1];
.global .align 1 .b8 _ZN34_INTERNAL_89fd43c2_4_k_cu_624111a46thrust24THRUST_300001_SM_1000_NS6system6detail10sequential3seqE[1];
.global .align 1 .b8 _ZN34_INTERNAL_89fd43c2_4_k_cu_624111a46thrust24THRUST_300001_SM_1000_NS12placeholders2_1E[1];
.global .align 1 .b8 _ZN34_INTERNAL_89fd43c2_4_k_cu_624111a46thrust24THRUST_300001_SM_1000_NS12placeholders2_2E[1];
.global .align 1 .b8 _ZN34_INTERNAL_89fd43c2_4_k_cu_624111a46thrust24THRUST_300001_SM_1000_NS12placeholders2_3E[1];
.global .align 1 .b8 _ZN34_INTERNAL_89fd43c2_4_k_cu_624111a46thrust24THRUST_300001_SM_1000_NS12placeholders2_4E[1];
.global .align 1 .b8 _ZN34_INTERNAL_89fd43c2_4_k_cu_624111a46thrust24THRUST_300001_SM_1000_NS12placeholders2_5E[1];
.global .align 1 .b8 _ZN34_INTERNAL_89fd43c2_4_k_cu_624111a46thrust24THRUST_300001_SM_1000_NS12placeholders2_6E[1];
.global .align 1 .b8 _ZN34_INTERNAL_89fd43c2_4_k_cu_624111a46thrust24THRUST_300001_SM_1000_NS12placeholders2_7E[1];
.global .align 1 .b8 _ZN34_INTERNAL_89fd43c2_4_k_cu_624111a46thrust24THRUST_300001_SM_1000_NS12placeholders2_8E[1];
.global .align 1 .b8 _ZN34_INTERNAL_89fd43c2_4_k_cu_624111a46thrust24THRUST_300001_SM_1000_NS12placeholders2_9E[1];
.global .align 1 .b8 _ZN34_INTERNAL_89fd43c2_4_k_cu_624111a46thrust24THRUST_300001_SM_1000_NS12placeholders3_10E[1];

.visible .entry _Z17convertFp32ToFp16P6__halfPfi(
	.param .u64 .ptr .align 1 _Z17convertFp32ToFp16P6__halfPfi_param_0,
	.param .u64 .ptr .align 1 _Z17convertFp32ToFp16P6__halfPfi_param_1,
	.param .u32 _Z17convertFp32ToFp16P6__halfPfi_param_2
)
{
	.reg .pred 	%p<2>;
	.reg .b16 	%rs<2>;
	.reg .b32 	%r<6>;
	.reg .b32 	%f<2>;
	.reg .b64 	%rd<9>;

	ld.param.u64 	%rd1, [_Z17convertFp32ToFp16P6__halfPfi_param_0];
	ld.param.u64 	%rd2, [_Z17convertFp32ToFp16P6__halfPfi_param_1];
	ld.param.u32 	%r2, [_Z17convertFp32ToFp16P6__halfPfi_param_2];
	mov.u32 	%r3, %ntid.x;
	mov.u32 	%r4, %ctaid.x;
	mov.u32 	%r5, %tid.x;
	mad.lo.s32 	%r1, %r3, %r4, %r5;
	setp.ge.s32 	%p1, %r1, %r2;
	@%p1 bra 	$L__BB0_2;
	cvta.to.global.u64 	%rd3, %rd2;
	cvta.to.global.u64 	%rd4, %rd1;
	mul.wide.s32 	%rd5, %r1, 4;
	add.s64 	%rd6, %rd3, %rd5;
	ld.global.f32 	%f1, [%rd6];
	// begin inline asm
	{  cvt.rn.f16.f32 %rs1, %f1;}

	// end inline asm
	mul.wide.s32 	%rd7, %r1, 2;
	add.s64 	%rd8, %rd4, %rd7;
	st.global.u16 	[%rd8], %rs1;
$L__BB0_2:
	ret;

}
	// .globl	_Z17convertFp16ToFp32PfP6__halfi
.visible .entry _Z17convertFp16ToFp32PfP6__halfi(
	.param .u64 .ptr .align 1 _Z17convertFp16ToFp32PfP6__halfi_param_0,
	.param .u64 .ptr .align 1 _Z17convertFp16ToFp32PfP6__halfi_param_1,
	.param .u32 _Z17convertFp16ToFp32PfP6__halfi_param_2
)
{
	.reg .pred 	%p<2>;
	.reg .b16 	%rs<2>;
	.reg .b32 	%r<6>;
	.reg .b32 	%f<2>;
	.reg .b64 	%rd<9>;

	ld.param.u64 	%rd1, [_Z17convertFp16ToFp32PfP6__halfi_param_0];
	ld.param.u64 	%rd2, [_Z17convertFp16ToFp32PfP6__halfi_param_1];
	ld.param.u32 	%r2, [_Z17convertFp16ToFp32PfP6__halfi_param_2];
	mov.u32 	%r3, %ntid.x;
	mov.u32 	%r4, %ctaid.x;
	mov.u32 	%r5, %tid.x;
	mad.lo.s32 	%r1, %r3, %r4, %r5;
	setp.ge.s32 	%p1, %r1, %r2;
	@%p1 bra 	$L__BB1_2;
	cvta.to.global.u64 	%rd3, %rd2;
	cvta.to.global.u64 	%rd4, %rd1;
	mul.wide.s32 	%rd5, %r1, 2;
	add.s64 	%rd6, %rd3, %rd5;
	ld.global.u16 	%rs1, [%rd6];
	// begin inline asm
	{  cvt.f32.f16 %f1, %rs1;}

	// end inline asm
	mul.wide.s32 	%rd7, %r1, 4;
	add.s64 	%rd8, %rd4, %rd7;
	st.global.f32 	[%rd8], %f1;
$L__BB1_2:
	ret;

}
	// .globl	_Z10tc_sum_intPhPii
.visible .entry _Z10tc_sum_intPhPii(
	.param .u64 .ptr .align 1 _Z10tc_sum_intPhPii_param_0,
	.param .u64 .ptr .align 1 _Z10tc_sum_intPhPii_param_1,
	.param .u32 _Z10tc_sum_intPhPii_param_2
)
{
	.reg .pred 	%p<9>;
	.reg .b32 	%r<42>;
	.reg .b64 	%rd<7>;
	// demoted variable
	.shared .align 4 .b8 _ZZ22block_reduce_tc_int_v2PhiiE6shared[32];
	ld.param.u64 	%rd2, [_Z10tc_sum_intPhPii_param_0];
	ld.param.u32 	%r14, [_Z10tc_sum_intPhPii_param_2];
	mov.u32 	%r1, %ctaid.x;
	mov.u32 	%r2, %tid.x;
	mov.u32 	%r3, %ntid.x;
	mad.lo.s32 	%r40, %r1, %r3, %r2;
	setp.ge.s32 	%p1, %r40, %r14;
	@%p1 bra 	$L__BB2_9;
	shl.b32 	%r15, %r1, 8;
	cvta.to.global.u64 	%rd3, %rd2;
	and.b32  	%r5, %r2, 31;
	cvt.s64.s32 	%rd4, %r15;
	and.b32  	%r16, %r2, 992;
	cvt.u64.u32 	%rd5, %r16;
	add.s64 	%rd6, %rd4, %rd5;
	add.s64 	%rd1, %rd3, %rd6;
	shr.u32 	%r17, %r2, 3;
	mov.u32 	%r18, _ZZ22block_reduce_tc_int_v2PhiiE6shared;
	add.s32 	%r6, %r18, %r17;
	shl.b32 	%r19, %r2, 2;
	add.s32 	%r7, %r18, %r19;
	mov.u32 	%r20, %nctaid.x;
	mul.lo.s32 	%r8, %r3, %r20;
$L__BB2_2:
	setp.ne.s32 	%p2, %r5, 0;
	mov.b32 	%r21, 16;
	wmma.load.b.sync.aligned.col.m16n16k16.global.u8 	{%r22, %r23}, [%rd1], %r21;
	mov.b32 	%r24, 0;
	mov.b32 	%r25, 16843009;
	wmma.mma.sync.aligned.row.col.m16n16k16.s32.u8.u8.s32 {%r26, %r27, %r28, %r29, %r30, %r31, %r32, %r33}, {%r25, %r25}, {%r22, %r23}, {%r24, %r24, %r24, %r24, %r24, %r24, %r24, %r24};
	add.s32 	%r10, %r27, %r26;
	@%p2 bra 	$L__BB2_4;
	st.shared.u32 	[%r6], %r10;
$L__BB2_4:
	setp.gt.u32 	%p3, %r2, 7;
	bar.sync 	0;
	@%p3 bra 	$L__BB2_6;
	ld.shared.u32 	%r41, [%r7];
	bra.uni 	$L__BB2_7;
$L__BB2_6:
	setp.gt.u32 	%p4, %r2, 31;
	mov.b32 	%r41, 0;
	@%p4 bra 	$L__BB2_8;
$L__BB2_7:
	shfl.sync.down.b32	%r35|%p5, %r41, 4, 31, -1;
	add.s32 	%r36, %r35, %r41;
	shfl.sync.down.b32	%r37|%p6, %r36, 2, 31, -1;
	add.s32 	%r38, %r36, %r37;
	shfl.sync.down.b32	%r39|%p7, %r38, 1, 31, -1;
$L__BB2_8:
	add.s32 	%r40, %r40, %r8;
	setp.lt.s32 	%p8, %r40, %r14;
	@%p8 bra 	$L__BB2_2;
$L__BB2_9:
	ret;

}
	// .globl	_Z7cub_sumPhPii
.visible .entry _Z7cub_sumPhPii(
	.param .u64 .ptr .align 1 _Z7cub_sumPhPii_param_0,
	.param .u64 .ptr .align 1 _Z7cub_sumPhPii_param_1,
	.param .u32 _Z7cub_sumPhPii_param_2
)
{
	.reg .pred 	%p<3>;
	.reg .b32 	%r<14>;
	.reg .b64 	%rd<5>;

	ld.param.u64 	%rd2, [_Z7cub_sumPhPii_param_0];
	ld.param.u32 	%r6, [_Z7cub_sumPhPii_param_2];
	mov.u32 	%r7, %tid.x;
	mov.u32 	%r8, %ctaid.x;
	mov.u32 	%r1, %ntid.x;
	mad.lo.s32 	%r13, %r8, %r1, %r7;
	setp.ge.s32 	%p1, %r13, %r6;
	@%p1 bra 	$L__BB3_3;
	mov.u32 	%r9, %nctaid.x;
	mul.lo.s32 	%r3, %r1, %r9;
	cvta.to.global.u64 	%rd1, %rd2;
$L__BB3_2:
	cvt.s64.s32 	%rd3, %r13;
	add.s64 	%rd4, %rd1, %rd3;
	ld.global.u8 	%r10, [%rd4];
	mov.b32 	%r11, -1;
	redux.sync.add.s32 %r12, %r10, %r11;
	bar.sync 	0;
	add.s32 	%r13, %r13, %r3;
	setp.lt.s32 	%p2, %r13, %r6;
	@%p2 bra 	$L__BB3_2;
$L__BB3_3:
	ret;

}
	// .globl	_Z8shfl_sumIhEvPT_Pii
.visible .entry _Z8shfl_sumIhEvPT_Pii(
	.param .u64 .ptr .align 1 _Z8shfl_sumIhEvPT_Pii_param_0,
	.param .u64 .ptr .align 1 _Z8shfl_sumIhEvPT_Pii_param_1,
	.param .u32 _Z8shfl_sumIhEvPT_Pii_param_2
)
{
	.reg .pred 	%p<14>;
	.reg .b32 	%r<38>;
	.reg .b64 	%rd<5>;
	// demoted variable
	.shared .align 4 .b8 _ZZ14warp_block_sumIiET_S0_E6s_data[128];
	ld.param.u64 	%rd2, [_Z8shfl_sumIhEvPT_Pii_param_0];
	ld.param.u32 	%r14, [_Z8shfl_sumIhEvPT_Pii_param_2];
	mov.u32 	%r1, %tid.x;
	mov.u32 	%r15, %ctaid.x;
	mov.u32 	%r2, %ntid.x;
	mad.lo.s32 	%r36, %r15, %r2, %r1;
	setp.ge.s32 	%p1, %r36, %r14;
	@%p1 bra 	$L__BB4_9;
	and.b32  	%r4, %r1, 31;
	shr.u32 	%r16, %r1, 3;
	mov.u32 	%r17, _ZZ14warp_block_sumIiET_S0_E6s_data;
	add.s32 	%r5, %r17, %r16;
	shr.u32 	%r6, %r2, 5;
	shl.b32 	%r18, %r1, 2;
	add.s32 	%r7, %r17, %r18;
	mov.u32 	%r19, %nctaid.x;
	mul.lo.s32 	%r8, %r2, %r19;
	cvta.to.global.u64 	%rd1, %rd2;
$L__BB4_2:
	setp.ne.s32 	%p2, %r4, 0;
	cvt.s64.s32 	%rd3, %r36;
	add.s64 	%rd4, %rd1, %rd3;
	ld.global.u8 	%r20, [%rd4];
	shfl.sync.bfly.b32	%r21|%p3, %r20, 16, 31, -1;
	add.s32 	%r22, %r21, %r20;
	shfl.sync.bfly.b32	%r23|%p4, %r22, 8, 31, -1;
	add.s32 	%r24, %r22, %r23;
	shfl.sync.bfly.b32	%r25|%p5, %r24, 4, 31, -1;
	add.s32 	%r26, %r24, %r25;
	shfl.sync.bfly.b32	%r27|%p6, %r26, 2, 31, -1;
	add.s32 	%r28, %r26, %r27;
	shfl.sync.bfly.b32	%r29|%p7, %r28, 1, 31, -1;
	add.s32 	%r10, %r28, %r29;
	@%p2 bra 	$L__BB4_4;
	st.shared.u32 	[%r5], %r10;
$L__BB4_4:
	setp.ge.u32 	%p8, %r1, %r6;
	bar.sync 	0;
	mov.b32 	%r37, 0;
	@%p8 bra 	$L__BB4_6;
	ld.shared.u32 	%r37, [%r7];
$L__BB4_6:
	setp.gt.u32 	%p9, %r1, 31;
	@%p9 bra 	$L__BB4_8;
	shfl.sync.down.b32	%r31|%p10, %r37, 4, 31, -1;
	add.s32 	%r32, %r31, %r37;
	shfl.sync.down.b32	%r33|%p11, %r32, 2, 31, -1;
	add.s32 	%r34, %r32, %r33;
	shfl.sync.down.b32	%r35|%p12, %r34, 1, 31, -1;
$L__BB4_8:
	add.s32 	%r36, %r36, %r8;
	setp.lt.s32 	%p13, %r36, %r14;
	@%p13 bra 	$L__BB4_2;
$L__BB4_9:
	ret;

}
	// .globl	_ZN3cub18CUB_300001_SM_10006detail11EmptyKernelIvEEvv
.visible .entry _ZN3cub18CUB_300001_SM_10006detail11EmptyKernelIvEEvv()
{


	ret;

}


// ===== COMPILED SASS (sm_100) =====

	.target	sm_100

	.elftype	@"ET_EXEC"


//--------------------- .note.nv.tkinfo           --------------------------
	.section	.note.nv.tkinfo,"",@"SHT_NOTE"
	.sectionflags	@"SHF_NOTE_NV_TKINFO"
	.tkinfo
        /*0018*/ 	.word	0x00000002
        /*0030*/ 	.string	""
        /*0030*/ 	.string	"ptxas"
        /*0030*/ 	.string	"Cuda compilation tools, release 13.0, V13.0.88"
        /*0030*/ 	.string	"Build cuda_13.0.r13.0/compiler.36424714_0"
        /*0030*/ 	.string	"-arch sm_100 -m 64 "



//--------------------- .note.nv.cuinfo           --------------------------
	.section	.note.nv.cuinfo,"",@"SHT_NOTE"
	.sectionflags	@"SHF_NOTE_NV_CUINFO"
        /*0018*/ 	.short	0x0002
        /*001a*/ 	.short	0x0064
        /*001c*/ 	.short	0x0082
	.zero		2


//--------------------- .nv.info                  --------------------------
	.section	.nv.info,"",@"SHT_CUDA_INFO"
	.align	4


	//----- nvinfo : EIATTR_REGCOUNT
	.align		4
        /*0000*/ 	.byte	0x04, 0x2f
        /*0002*/ 	.short	(.L_41 - .L_40)
	.align		4
.L_40:
        /*0004*/ 	.word	index@(_Z17convertFp32ToFp16P6__halfPfi)
        /*0008*/ 	.word	0x0000000a


	//----- nvinfo : EIATTR_FRAME_SIZE
	.align		4
.L_41:
        /*000c*/ 	.byte	0x04, 0x11
        /*000e*/ 	.short	(.L_43 - .L_42)
	.align		4
.L_42:
        /*0010*/ 	.word	index@(_Z17convertFp32ToFp16P6__halfPfi)
        /*0014*/ 	.word	0x00000000


	//----- nvinfo : EIATTR_REGCOUNT
	.align		4
.L_43:
        /*0018*/ 	.byte	0x04, 0x2f
        /*001a*/ 	.short	(.L_45 - .L_44)
	.align		4
.L_44:
        /*001c*/ 	.word	index@(_Z17convertFp16ToFp32PfP6__halfi)
        /*0020*/ 	.word	0x0000000a


	//----- nvinfo : EIATTR_FRAME_SIZE
	.align		4
.L_45:
        /*0024*/ 	.byte	0x04, 0x11
        /*0026*/ 	.short	(.L_47 - .L_46)
	.align		4
.L_46:
        /*0028*/ 	.word	index@(_Z17convertFp16ToFp32PfP6__halfi)
        /*002c*/ 	.word	0x00000000


	//----- nvinfo : EIATTR_REGCOUNT
	.align		4
.L_47:
        /*0030*/ 	.byte	0x04, 0x2f
        /*0032*/ 	.short	(.L_49 - .L_48)
	.align		4
.L_48:
        /*0034*/ 	.word	index@(_Z10tc_sum_intPhPii)
        /*0038*/ 	.word	0x00000010


	//----- nvinfo : EIATTR_FRAME_SIZE
	.align		4
.L_49:
        /*003c*/ 	.byte	0x04, 0x11
        /*003e*/ 	.short	(.L_51 - .L_50)
	.align		4
.L_50:
        /*0040*/ 	.word	index@(_Z10tc_sum_intPhPii)
        /*0044*/ 	.word	0x00000000


	//----- nvinfo : EIATTR_REGCOUNT
	.align		4
.L_51:
        /*0048*/ 	.byte	0x04, 0x2f
        /*004a*/ 	.short	(.L_53 - .L_52)
	.align		4
.L_52:
        /*004c*/ 	.word	index@(_Z7cub_sumPhPii)
        /*0050*/ 	.word	0x00000006


	//----- nvinfo : EIATTR_FRAME_SIZE
	.align		4
.L_53:
        /*0054*/ 	.byte	0x04, 0x11
        /*0056*/ 	.short	(.L_55 - .L_54)
	.align		4
.L_54:
        /*0058*/ 	.word	index@(_Z7cub_sumPhPii)
        /*005c*/ 	.word	0x00000000


	//----- nvinfo : EIATTR_REGCOUNT
	.align		4
.L_55:
        /*0060*/ 	.byte	0x04, 0x2f
        /*0062*/ 	.short	(.L_57 - .L_56)
	.align		4
.L_56:
        /*0064*/ 	.word	index@(_Z8shfl_sumIhEvPT_Pii)
        /*0068*/ 	.word	0x00000011


	//----- nvinfo : EIATTR_FRAME_SIZE
	.align		4
.L_57:
        /*006c*/ 	.byte	0x04, 0x11
        /*006e*/ 	.short	(.L_59 - .L_58)
	.align		4
.L_58:
        /*0070*/ 	.word	index@(_Z8shfl_sumIhEvPT_Pii)
        /*0074*/ 	.word	0x00000000


	//----- nvinfo : EIATTR_REGCOUNT
	.align		4
.L_59:
        /*0078*/ 	.byte	0x04, 0x2f
        /*007a*/ 	.short	(.L_61 - .L_60)
	.align		4
.L_60:
        /*007c*/ 	.word	index@(_ZN3cub18CUB_300001_SM_10006detail11EmptyKernelIvEEvv)
        /*0080*/ 	.word	0x00000004


	//----- nvinfo : EIATTR_FRAME_SIZE
	.align		4
.L_61:
        /*0084*/ 	.byte	0x04, 0x11
        /*0086*/ 	.short	(.L_63 - .L_62)
	.align		4
.L_62:
        /*0088*/ 	.word	index@(_ZN3cub18CUB_300001_SM_10006detail11EmptyKernelIvEEvv)
        /*008c*/ 	.word	0x00000000


	//----- nvinfo : EIATTR_MIN_STACK_SIZE
	.align		4
.L_63:
        /*0090*/ 	.byte	0x04, 0x12
        /*0092*/ 	.short	(.L_65 - .L_64)
	.align		4
.L_64:
        /*0094*/ 	.word	index@(_ZN3cub18CUB_300001_SM_10006detail11EmptyKernelIvEEvv)
        /*0098*/ 	.word	0x00000000


	//----- nvinfo : EIATTR_MIN_STACK_SIZE
	.align		4
.L_65:
        /*009c*/ 	.byte	0x04, 0x12
        /*009e*/ 	.short	(.L_67 - .L_66)
	.align		4
.L_66:
        /*00a0*/ 	.word	index@(_Z8shfl_sumIhEvPT_Pii)
        /*00a4*/ 	.word	0x00000000


	//----- nvinfo : EIATTR_MIN_STACK_SIZE
	.align		4
.L_67:
        /*00a8*/ 	.byte	0x04, 0x12
        /*00aa*/ 	.short	(.L_69 - .L_68)
	.align		4
.L_68:
        /*00ac*/ 	.word	index@(_Z7cub_sumPhPii)
        /*00b0*/ 	.word	0x00000000


	//----- nvinfo : EIATTR_MIN_STACK_SIZE
	.align		4
.L_69:
        /*00b4*/ 	.byte	0x04, 0x12
        /*00b6*/ 	.short	(.L_71 - .L_70)
	.align		4
.L_70:
        /*00b8*/ 	.word	index@(_Z10tc_sum_intPhPii)
        /*00bc*/ 	.word	0x00000000


	//----- nvinfo : EIATTR_MIN_STACK_SIZE
	.align		4
.L_71:
        /*00c0*/ 	.byte	0x04, 0x12
        /*00c2*/ 	.short	(.L_73 - .L_72)
	.align		4
.L_72:
        /*00c4*/ 	.word	index@(_Z17convertFp16ToFp32PfP6__halfi)
        /*00c8*/ 	.word	0x00000000


	//----- nvinfo : EIATTR_MIN_STACK_SIZE
	.align		4
.L_73:
        /*00cc*/ 	.byte	0x04, 0x12
        /*00ce*/ 	.short	(.L_75 - .L_74)
	.align		4
.L_74:
        /*00d0*/ 	.word	index@(_Z17convertFp32ToFp16P6__halfPfi)
        /*00d4*/ 	.word	0x00000000
.L_75:


//--------------------- .nv.compat                --------------------------
	.section	.nv.compat,"",@"SHT_CUDA_COMPAT_INFO"
	.align	4
        /*0000*/ 	.byte	0x02, 0x09, 0x00, 0x00, 0x02, 0x02, 0x01, 0x00, 0x02, 0x05, 0x05, 0x00, 0x03, 0x07, 0x01, 0x01
        /*0010*/ 	.byte	0x02, 0x03, 0x00, 0x00, 0x02, 0x06, 0x01, 0x00, 0x04, 0x0b, 0x08, 0x00, 0x01, 0x00, 0x00, 0x00
        /*0020*/ 	.byte	0x00, 0x00, 0x00, 0x00


//--------------------- .nv.info._ZN3cub18CUB_300001_SM_10006detail11EmptyKernelIvEEvv --------------------------
	.section	.nv.info._ZN3cub18CUB_300001_SM_10006detail11EmptyKernelIvEEvv,"",@"SHT_CUDA_INFO"
	.sectionflags	@""
	.align	4


	//----- nvinfo : EIATTR_CUDA_API_VERSION
	.align		4
        /*0000*/ 	.byte	0x04, 0x37
        /*0002*/ 	.short	(.L_77 - .L_76)
.L_76:
        /*0004*/ 	.word	0x00000082


	//----- nvinfo : EIATTR_SPARSE_MMA_MASK
	.align		4
.L_77:
        /*0008*/ 	.byte	0x03, 0x50
        /*000a*/ 	.short	0x0000


	//----- nvinfo : EIATTR_MAXREG_COUNT
	.align		4
        /*000c*/ 	.byte	0x03, 0x1b
        /*000e*/ 	.short	0x00ff


	//----- nvinfo : EIATTR_MERCURY_ISA_VERSION
	.align		4
        /*0010*/ 	.byte	0x03, 0x5f
        /*0012*/ 	.short	0x0101


	//----- nvinfo : EIATTR_VRC_CTA_INIT_COUNT
	.align		4
        /*0014*/ 	.byte	0x02, 0x4a
	.zero		1
	.zero		1


	//----- nvinfo : EIATTR_EXIT_INSTR_OFFSETS
	.align		4
        /*0018*/ 	.byte	0x04, 0x1c
        /*001a*/ 	.short	(.L_79 - .L_78)


	//   ....[0]....
.L_78:
        /*001c*/ 	.word	0x00000010


	//----- nvinfo : EIATTR_SW_WAR
	.align		4
.L_79:
        /*0020*/ 	.byte	0x04, 0x36
        /*0022*/ 	.short	(.L_81 - .L_80)
.L_80:
        /*0024*/ 	.word	0x00000008
.L_81:


//--------------------- .nv.info._Z8shfl_sumIhEvPT_Pii --------------------------
	.section	.nv.info._Z8shfl_sumIhEvPT_Pii,"",@"SHT_CUDA_INFO"
	.sectionflags	@""
	.align	4


	//----- nvinfo : EIATTR_CUDA_API_VERSION
	.align		4
        /*0000*/ 	.byte	0x04, 0x37
        /*0002*/ 	.short	(.L_83 - .L_82)
.L_82:
        /*0004*/ 	.word	0x00000082


	//----- nvinfo : EIATTR_KPARAM_INFO
	.align		4
.L_83:
        /*0008*/ 	.byte	0x04, 0x17
        /*000a*/ 	.short	(.L_85 - .L_84)
.L_84:
        /*000c*/ 	.word	0x00000000
        /*0010*/ 	.short	0x0002
        /*0012*/ 	.short	0x0010
        /*0014*/ 	.byte	0x00, 0xf0, 0x11, 0x00


	//----- nvinfo : EIATTR_KPARAM_INFO
	.align		4
.L_85:
        /*0018*/ 	.byte	0x04, 0x17
        /*001a*/ 	.short	(.L_87 - .L_86)
.L_86:
        /*001c*/ 	.word	0x00000000
        /*0020*/ 	.short	0x0001
        /*0022*/ 	.short	0x0008
        /*0024*/ 	.byte	0x00, 0xf5, 0x21, 0x00


	//----- nvinfo : EIATTR_KPARAM_INFO
	.align		4
.L_87:
        /*0028*/ 	.byte	0x04, 0x17
        /*002a*/ 	.short	(.L_89 - .L_88)
.L_88:
        /*002c*/ 	.word	0x00000000
        /*0030*/ 	.short	0x0000
        /*0032*/ 	.short	0x0000
        /*0034*/ 	.byte	0x00, 0xf5, 0x21, 0x00


	//----- nvinfo : EIATTR_SPARSE_MMA_MASK
	.align		4
.L_89:
        /*0038*/ 	.byte	0x03, 0x50
        /*003a*/ 	.short	0x0000


	//----- nvinfo : EIATTR_MAXREG_COUNT
	.align		4
        /*003c*/ 	.byte	0x03, 0x1b
        /*003e*/ 	.short	0x00ff


	//----- nvinfo : EIATTR_NUM_BARRIERS
	.align		4
        /*0040*/ 	.byte	0x02, 0x4c
        /*0042*/ 	.byte	0x01
	.zero		1


	//----- nvinfo : EIATTR_MERCURY_ISA_VERSION
	.align		4
        /*0044*/ 	.byte	0x03, 0x5f
        /*0046*/ 	.short	0x0101


	//----- nvinfo : EIATTR_COOP_GROUP_MASK_REGIDS
	.align		4
        /*0048*/ 	.byte	0x04, 0x29
        /*004a*/ 	.short	(.L_91 - .L_90)


	//   ....[0]....
.L_90:
        /*004c*/ 	.word	0xffffffff


	//   ....[1]....
        /*0050*/ 	.word	0xffffffff


	//   ....[2]....
        /*0054*/ 	.word	0xffffffff


	//   ....[3]....
        /*0058*/ 	.word	0xffffffff


	//   ....[4]....
        /*005c*/ 	.word	0xffffffff


	//   ....[5]....
        /*0060*/ 	.word	0xffffffff


	//   ....[6]....
        /*0064*/ 	.word	0xffffffff


	//   ....[7]....
        /*0068*/ 	.word	0x0500000c


	//   ....[8]....
        /*006c*/ 	.word	0x0500000c


	//   ....[9]....
        /*0070*/ 	.word	0x0500000c


	//   ....[10]....
        /*0074*/ 	.word	0x0500000c


	//   ....[11]....
        /*0078*/ 	.word	0x0500000c


	//   ....[12]....
        /*007c*/ 	.word	0x0500000c


	//   ....[13]....
        /*0080*/ 	.word	0x0500000c


	//   ....[14]....
        /*0084*/ 	.word	0x0500000c


	//----- nvinfo : EIATTR_COOP_GROUP_INSTR_OFFSETS
	.align		4
.L_91:
        /*0088*/ 	.byte	0x04, 0x28
        /*008a*/ 	.short	(.L_93 - .L_92)


	//   ....[0]....
.L_92:
        /*008c*/ 	.word	0x00000190


	//   ....[1]....
        /*0090*/ 	.word	0x000001b0


	//   ....[2]....
        /*0094*/ 	.word	0x000001d0


	//   ....[3]....
        /*0098*/ 	.word	0x000001f0


	//   ....[4]....
        /*009c*/ 	.word	0x00000210


	//   ....[5]....
        /*00a0*/ 	.word	0x00000300


	//   ....[6]....
        /*00a4*/ 	.word	0x00000320


	//   ....[7]....
        /*00a8*/ 	.word	0x000003f0


	//   ....[8]....
        /*00ac*/ 	.word	0x00000480


	//   ....[9]....
        /*00b0*/ 	.word	0x000004f0


	//   ....[10]....
        /*00b4*/ 	.word	0x00000560


	//   ....[11]....
        /*00b8*/ 	.word	0x000005d0


	//   ....[12]....
        /*00bc*/ 	.word	0x00000640


	//   ....[13]....
        /*00c0*/ 	.word	0x000006b0


	//   ....[14]....
        /*00c4*/ 	.word	0x00000740


	//----- nvinfo : EIATTR_VRC_CTA_INIT_COUNT
	.align		4
.L_93:
        /*00c8*/ 	.byte	0x02, 0x4a
	.zero		1
	.zero		1


	//----- nvinfo : EIATTR_EXIT_INSTR_OFFSETS
	.align		4
        /*00cc*/ 	.byte	0x04, 0x1c
        /*00ce*/ 	.short	(.L_95 - .L_94)


	//   ....[0]....
.L_94:
        /*00d0*/ 	.word	0x00000070


	//   ....[1]....
        /*00d4*/ 	.word	0x00000380


	//----- nvinfo : EIATTR_CRS_STACK_SIZE
	.align		4
.L_95:
        /*00d8*/ 	.byte	0x04, 0x1e
        /*00da*/ 	.short	(.L_97 - .L_96)
.L_96:
        /*00dc*/ 	.word	0x00000000


	//----- nvinfo : EIATTR_CBANK_PARAM_SIZE
	.align		4
.L_97:
        /*00e0*/ 	.byte	0x03, 0x19
        /*00e2*/ 	.short	0x0014


	//----- nvinfo : EIATTR_PARAM_CBANK
	.align		4
        /*00e4*/ 	.byte	0x04, 0x0a
        /*00e6*/ 	.short	(.L_99 - .L_98)
	.align		4
.L_98:
        /*00e8*/ 	.word	index@(.nv.constant0._Z8shfl_sumIhEvPT_Pii)
        /*00ec*/ 	.short	0x0380
        /*00ee*/ 	.short	0x0014


	//----- nvinfo : EIATTR_SW_WAR
	.align		4
.L_99:
        /*00f0*/ 	.byte	0x04, 0x36
        /*00f2*/ 	.short	(.L_101 - .L_100)
.L_100:
        /*00f4*/ 	.word	0x00000008
.L_101:


//--------------------- .nv.info._Z7cub_sumPhPii  --------------------------
	.section	.nv.info._Z7cub_sumPhPii,"",@"SHT_CUDA_INFO"
	.sectionflags	@""
	.align	4


	//----- nvinfo : EIATTR_CUDA_API_VERSION
	.align		4
        /*0000*/ 	.byte	0x04, 0x37
        /*0002*/ 	.short	(.L_103 - .L_102)
.L_102:
        /*0004*/ 	.word	0x00000082


	//----- nvinfo : EIATTR_KPARAM_INFO
	.align		4
.L_103:
        /*0008*/ 	.byte	0x04, 0x17
        /*000a*/ 	.short	(.L_105 - .L_104)
.L_104:
        /*000c*/ 	.word	0x00000000
        /*0010*/ 	.short	0x0002
        /*0012*/ 	.short	0x0010
        /*0014*/ 	.byte	0x00, 0xf0, 0x11, 0x00


	//----- nvinfo : EIATTR_KPARAM_INFO
	.align		4
.L_105:
        /*0018*/ 	.byte	0x04, 0x17
        /*001a*/ 	.short	(.L_107 - .L_106)
.L_106:
        /*001c*/ 	.word	0x00000000
        /*0020*/ 	.short	0x0001
        /*0022*/ 	.short	0x0008
        /*0024*/ 	.byte	0x00, 0xf5, 0x21, 0x00


	//----- nvinfo : EIATTR_KPARAM_INFO
	.align		4
.L_107:
        /*0028*/ 	.byte	0x04, 0x17
        /*002a*/ 	.short	(.L_109 - .L_108)
.L_108:
        /*002c*/ 	.word	0x00000000
        /*0030*/ 	.short	0x0000
        /*0032*/ 	.short	0x0000
        /*0034*/ 	.byte	0x00, 0xf5, 0x21, 0x00


	//----- nvinfo : EIATTR_SPARSE_MMA_MASK
	.align		4
.L_109:
        /*0038*/ 	.byte	0x03, 0x50
        /*003a*/ 	.short	0x0000


	//----- nvinfo : EIATTR_MAXREG_COUNT
	.align		4
        /*003c*/ 	.byte	0x03, 0x1b
        /*003e*/ 	.short	0x00ff


	//----- nvinfo : EIATTR_NUM_BARRIERS
	.align		4
        /*0040*/ 	.byte	0x02, 0x4c
        /*0042*/ 	.byte	0x01
	.zero		1


	//----- nvinfo : EIATTR_MERCURY_ISA_VERSION
	.align		4
        /*0044*/ 	.byte	0x03, 0x5f
        /*0046*/ 	.short	0x0101


	//----- nvinfo : EIATTR_VRC_CTA_INIT_COUNT
	.align		4
        /*0048*/ 	.byte	0x02, 0x4a
	.zero		1
	.zero		1


	//----- nvinfo : EIATTR_EXIT_INSTR_OFFSETS
	.align		4
        /*004c*/ 	.byte	0x04, 0x1c
        /*004e*/ 	.short	(.L_111 - .L_110)


	//   ....[0]....
.L_110:
        /*0050*/ 	.word	0x00000070


	//   ....[1]....
        /*0054*/ 	.word	0x000000f0


	//----- nvinfo : EIATTR_CRS_STACK_SIZE
	.align		4
.L_111:
        /*0058*/ 	.byte	0x04, 0x1e
        /*005a*/ 	.short	(.L_113 - .L_112)
.L_112:
        /*005c*/ 	.word	0x00000000


	//----- nvinfo : EIATTR_CBANK_PARAM_SIZE
	.align		4
.L_113:
        /*0060*/ 	.byte	0x03, 0x19
        /*0062*/ 	.short	0x0014


	//----- nvinfo : EIATTR_PARAM_CBANK
	.align		4
        /*0064*/ 	.byte	0x04, 0x0a
        /*0066*/ 	.short	(.L_115 - .L_114)
	.align		4
.L_114:
        /*0068*/ 	.word	index@(.nv.constant0._Z7cub_sumPhPii)
        /*006c*/ 	.short	0x0380
        /*006e*/ 	.short	0x0014


	//----- nvinfo : EIATTR_SW_WAR
	.align		4
.L_115:
        /*0070*/ 	.byte	0x04, 0x36
        /*0072*/ 	.short	(.L_117 - .L_116)
.L_116:
        /*0074*/ 	.word	0x00000008
.L_117:


//--------------------- .nv.info._Z10tc_sum_intPhPii --------------------------
	.section	.nv.info._Z10tc_sum_intPhPii,"",@"SHT_CUDA_INFO"
	.sectionflags	@""
	.align	4


	//----- nvinfo : EIATTR_CUDA_API_VERSION
	.align		4
        /*0000*/ 	.byte	0x04, 0x37
        /*0002*/ 	.short	(.L_119 - .L_118)
.L_118:
        /*0004*/ 	.word	0x00000082


	//----- nvinfo : EIATTR_KPARAM_INFO
	.align		4
.L_119:
        /*0008*/ 	.byte	0x04, 0x17
        /*000a*/ 	.short	(.L_121 - .L_120)
.L_120:
        /*000c*/ 	.word	0x00000000
        /*0010*/ 	.short	0x0002
        /*0012*/ 	.short	0x0010
        /*0014*/ 	.byte	0x00, 0xf0, 0x11, 0x00


	//----- nvinfo : EIATTR_KPARAM_INFO
	.align		4
.L_121:
        /*0018*/ 	.byte	0x04, 0x17
        /*001a*/ 	.short	(.L_123 - .L_122)
.L_122:
        /*001c*/ 	.word	0x00000000
        /*0020*/ 	.short	0x0001
        /*0022*/ 	.short	0x0008
        /*0024*/ 	.byte	0x00, 0xf5, 0x21, 0x00


	//----- nvinfo : EIATTR_KPARAM_INFO
	.align		4
.L_123:
        /*0028*/ 	.byte	0x04, 0x17
        /*002a*/ 	.short	(.L_125 - .L_124)
.L_124:
        /*002c*/ 	.word	0x00000000
        /*0030*/ 	.short	0x0000
        /*0032*/ 	.short	0x0000
        /*0034*/ 	.byte	0x00, 0xf5, 0x21, 0x00


	//----- nvinfo : EIATTR_SPARSE_MMA_MASK
	.align		4
.L_125:
        /*0038*/ 	.byte	0x03, 0x50
        /*003a*/ 	.short	0x0000


	//----- nvinfo : EIATTR_WMMA_USED
	.align		4
        /*003c*/ 	.byte	0x01, 0x2b
	.zero		2


	//----- nvinfo : EIATTR_MAXREG_COUNT
	.align		4
        /*0040*/ 	.byte	0x03, 0x1b
        /*0042*/ 	.short	0x00ff


	//----- nvinfo : EIATTR_NUM_BARRIERS
	.align		4
        /*0044*/ 	.byte	0x02, 0x4c
        /*0046*/ 	.byte	0x01
	.zero		1


	//----- nvinfo : EIATTR_MERCURY_ISA_VERSION
	.align		4
        /*0048*/ 	.byte	0x03, 0x5f
        /*004a*/ 	.short	0x0101


	//----- nvinfo : EIATTR_COOP_GROUP_MASK_REGIDS
	.align		4
        /*004c*/ 	.byte	0x04, 0x29
        /*004e*/ 	.short	(.L_127 - .L_126)


	//   ....[0]....
.L_126:
        /*0050*/ 	.word	0xffffffff


	//   ....[1]....
        /*0054*/ 	.word	0xffffffff


	//   ....[2]....
        /*0058*/ 	.word	0x05000006


	//   ....[3]....
        /*005c*/ 	.word	0x05000006


	//   ....[4]....
        /*0060*/ 	.word	0x05000006


	//----- nvinfo : EIATTR_COOP_GROUP_INSTR_OFFSETS
	.align		4
.L_127:
        /*0064*/ 	.byte	0x04, 0x28
        /*0066*/ 	.short	(.L_129 - .L_128)


	//   ....[0]....
.L_128:
        /*0068*/ 	.word	0x00000380


	//   ....[1]....
        /*006c*/ 	.word	0x000003a0


	//   ....[2]....
        /*0070*/ 	.word	0x00000450


	//   ....[3]....
        /*0074*/ 	.word	0x000004c0


	//   ....[4]....
        /*0078*/ 	.word	0x00000550


	//----- nvinfo : EIATTR_VRC_CTA_INIT_COUNT
	.align		4
.L_129:
        /*007c*/ 	.byte	0x02, 0x4a
	.zero		1
	.zero		1


	//----- nvinfo : EIATTR_EXIT_INSTR_OFFSETS
	.align		4
        /*0080*/ 	.byte	0x04, 0x1c
        /*0082*/ 	.short	(.L_131 - .L_130)


	//   ....[0]....
.L_130:
        /*0084*/ 	.word	0x00000070


	//   ....[1]....
        /*0088*/ 	.word	0x00000400


	//----- nvinfo : EIATTR_CRS_STACK_SIZE
	.align		4
.L_131:
        /*008c*/ 	.byte	0x04, 0x1e
        /*008e*/ 	.short	(.L_133 - .L_132)
.L_132:
        /*0090*/ 	.word	0x00000000


	//----- nvinfo : EIATTR_CBANK_PARAM_SIZE
	.align		4
.L_133:
        /*0094*/ 	.byte	0x03, 0x19
        /*0096*/ 	.short	0x0014


	//----- nvinfo : EIATTR_PARAM_CBANK
	.align		4
        /*0098*/ 	.byte	0x04, 0x0a
        /*009a*/ 	.short	(.L_135 - .L_134)
	.align		4
.L_134:
        /*009c*/ 	.word	index@(.nv.constant0._Z10tc_sum_intPhPii)
        /*00a0*/ 	.short	0x0380
        /*00a2*/ 	.short	0x0014


	//----- nvinfo : EIATTR_SW_WAR
	.align		4
.L_135:
        /*00a4*/ 	.byte	0x04, 0x36
        /*00a6*/ 	.short	(.L_137 - .L_136)
.L_136:
        /*00a8*/ 	.word	0x00000008
.L_137:


//--------------------- .nv.info._Z17convertFp16ToFp32PfP6__halfi --------------------------
	.section	.nv.info._Z17convertFp16ToFp32PfP6__halfi,"",@"SHT_CUDA_INFO"
	.sectionflags	@""
	.align	4


	//----- nvinfo : EIATTR_CUDA_API_VERSION
	.align		4
        /*0000*/ 	.byte	0x04, 0x37
        /*0002*/ 	.short	(.L_139 - .L_138)
.L_138:
        /*0004*/ 	.word	0x00000082


	//----- nvinfo : EIATTR_KPARAM_INFO
	.align		4
.L_139:
        /*0008*/ 	.byte	0x04, 0x17
        /*000a*/ 	.short	(.L_141 - .L_140)
.L_140:
        /*000c*/ 	.word	0x00000000
        /*0010*/ 	.short	0x0002
        /*0012*/ 	.short	0x0010
        /*0014*/ 	.byte	0x00, 0xf0, 0x11, 0x00


	//----- nvinfo : EIATTR_KPARAM_INFO
	.align		4
.L_141:
        /*0018*/ 	.byte	0x04, 0x17
        /*001a*/ 	.short	(.L_143 - .L_142)
.L_142:
        /*001c*/ 	.word	0x00000000
        /*0020*/ 	.short	0x0001
        /*0022*/ 	.short	0x0008
        /*0024*/ 	.byte	0x00, 0xf5, 0x21, 0x00


	//----- nvinfo : EIATTR_KPARAM_INFO
	.align		4
.L_143:
        /*0028*/ 	.byte	0x04, 0x17
        /*002a*/ 	.short	(.L_145 - .L_144)
.L_144:
        /*002c*/ 	.word	0x00000000
        /*0030*/ 	.short	0x0000
        /*0032*/ 	.short	0x0000
        /*0034*/ 	.byte	0x00, 0xf5, 0x21, 0x00


	//----- nvinfo : EIATTR_SPARSE_MMA_MASK
	.align		4
.L_145:
        /*0038*/ 	.byte	0x03, 0x50
        /*003a*/ 	.short	0x0000


	//----- nvinfo : EIATTR_MAXREG_COUNT
	.align		4
        /*003c*/ 	.byte	0x03, 0x1b
        /*003e*/ 	.short	0x00ff


	//----- nvinfo : EIATTR_MERCURY_ISA_VERSION
	.align		4
        /*0040*/ 	.byte	0x03, 0x5f
        /*0042*/ 	.short	0x0101


	//----- nvinfo : EIATTR_VRC_CTA_INIT_COUNT
	.align		4
        /*0044*/ 	.byte	0x02, 0x4a
	.zero		1
	.zero		1


	//----- nvinfo : EIATTR_EXIT_INSTR_OFFSETS
	.align		4
        /*0048*/ 	.byte	0x04, 0x1c
        /*004a*/ 	.short	(.L_147 - .L_146)


	//   ....[0]....
.L_146:
        /*004c*/ 	.word	0x00000070


	//   ....[1]....
        /*0050*/ 	.word	0x00000100


	//----- nvinfo : EIATTR_CBANK_PARAM_SIZE
	.align		4
.L_147:
        /*0054*/ 	.byte	0x03, 0x19
        /*0056*/ 	.short	0x0014


	//----- nvinfo : EIATTR_PARAM_CBANK
	.align		4
        /*0058*/ 	.byte	0x04, 0x0a
        /*005a*/ 	.short	(.L_149 - .L_148)
	.align		4
.L_148:
        /*005c*/ 	.word	index@(.nv.constant0._Z17convertFp16ToFp32PfP6__halfi)
        /*0060*/ 	.short	0x0380
        /*0062*/ 	.short	0x0014


	//----- nvinfo : EIATTR_SW_WAR
	.align		4
.L_149:
        /*0064*/ 	.byte	0x04, 0x36
        /*0066*/ 	.short	(.L_151 - .L_150)
.L_150:
        /*0068*/ 	.word	0x00000008
.L_151:


//--------------------- .nv.info._Z17convertFp32ToFp16P6__halfPfi --------------------------
	.section	.nv.info._Z17convertFp32ToFp16P6__halfPfi,"",@"SHT_CUDA_INFO"
	.sectionflags	@""
	.align	4


	//----- nvinfo : EIATTR_CUDA_API_VERSION
	.align		4
        /*0000*/ 	.byte	0x04, 0x37
        /*0002*/ 	.short	(.L_153 - .L_152)
.L_152:
        /*0004*/ 	.word	0x00000082


	//----- nvinfo : EIATTR_KPARAM_INFO
	.align		4
.L_153:
        /*0008*/ 	.byte	0x04, 0x17
        /*000a*/ 	.short	(.L_155 - .L_154)
.L_154:
        /*000c*/ 	.word	0x00000000
        /*0010*/ 	.short	0x0002
        /*0012*/ 	.short	0x0010
        /*0014*/ 	.byte	0x00, 0xf0, 0x11, 0x00


	//----- nvinfo : EIATTR_KPARAM_INFO
	.align		4
.L_155:
        /*0018*/ 	.byte	0x04, 0x17
        /*001a*/ 	.short	(.L_157 - .L_156)
.L_156:
        /*001c*/ 	.word	0x00000000
        /*0020*/ 	.short	0x0001
        /*0022*/ 	.short	0x0008
        /*0024*/ 	.byte	0x00, 0xf5, 0x21, 0x00


	//----- nvinfo : EIATTR_KPARAM_INFO
	.align		4
.L_157:
        /*0028*/ 	.byte	0x04, 0x17
        /*002a*/ 	.short	(.L_159 - .L_158)
.L_158:
        /*002c*/ 	.word	0x00000000
        /*0030*/ 	.short	0x0000
        /*0032*/ 	.short	0x0000
        /*0034*/ 	.byte	0x00, 0xf5, 0x21, 0x00


	//----- nvinfo : EIATTR_SPARSE_MMA_MASK
	.align		4
.L_159:
        /*0038*/ 	.byte	0x03, 0x50
        /*003a*/ 	.short	0x0000


	//----- nvinfo : EIATTR_MAXREG_COUNT
	.align		4
        /*003c*/ 	.byte	0x03, 0x1b
        /*003e*/ 	.short	0x00ff


	//----- nvinfo : EIATTR_MERCURY_ISA_VERSION
	.align		4
        /*0040*/ 	.byte	0x03, 0x5f
        /*0042*/ 	.short	0x0101


	//----- nvinfo : EIATTR_VRC_CTA_INIT_COUNT
	.align		4
        /*0044*/ 	.byte	0x02, 0x4a
	.zero		1
	.zero		1


	//----- nvinfo : EIATTR_EXIT_INSTR_OFFSETS
	.align		4
        /*0048*/ 	.byte	0x04, 0x1c
        /*004a*/ 	.short	(.L_161 - .L_160)


	//   ....[0]....
.L_160:
        /*004c*/ 	.word	0x00000070


	//   ....[1]....
        /*0050*/ 	.word	0x00000100


	//----- nvinfo : EIATTR_CBANK_PARAM_SIZE
	.align		4
.L_161:
        /*0054*/ 	.byte	0x03, 0x19
        /*0056*/ 	.short	0x0014


	//----- nvinfo : EIATTR_PARAM_CBANK
	.align		4
        /*0058*/ 	.byte	0x04, 0x0a
        /*005a*/ 	.short	(.L_163 - .L_162)
	.align		4
.L_162:
        /*005c*/ 	.word	index@(.nv.constant0._Z17convertFp32ToFp16P6__halfPfi)
        /*0060*/ 	.short	0x0380
        /*0062*/ 	.short	0x0014


	//----- nvinfo : EIATTR_SW_WAR
	.align		4
.L_163:
        /*0064*/ 	.byte	0x04, 0x36
        /*0066*/ 	.short	(.L_165 - .L_164)
.L_164:
        /*0068*/ 	.word	0x00000008
.L_165:


//--------------------- .nv.callgraph             --------------------------
	.section	.nv.callgraph,"",@"SHT_CUDA_CALLGRAPH"
	.align	4
	.sectionentsize	8
	.align		4
        /*0000*/ 	.word	0x00000000
	.align		4
        /*0004*/ 	.word	0xffffffff
	.align		4
        /*0008*/ 	.word	0x00000000
	.align		4
        /*000c*/ 	.word	0xfffffffe
	.align		4
        /*0010*/ 	.word	0x00000000
	.align		4
        /*0014*/ 	.word	0xfffffffd
	.align		4
        /*0018*/ 	.word	0x00000000
	.align		4
        /*001c*/ 	.word	0xfffffffc


//--------------------- .nv.constant4             --------------------------
	.section	.nv.constant4,"a",@progbits
	.align	8
	.align		8
.nv.constant4:
        /*0000*/ 	.dword	_ZN34_INTERNAL_89fd43c2_4_k_cu_624111a44cuda3std3__45__cpo5beginE
	.align		8
        /*0008*/ 	.dword	_ZN34_INTERNAL_89fd43c2_4_k_cu_624111a44cuda3std3__45__cpo3endE
	.align		8
        /*0010*/ 	.dword	_ZN34_INTERNAL_89fd43c2_4_k_cu_624111a44cuda3std3__45__cpo6cbeginE
	.align		8
        /*0018*/ 	.dword	_ZN34_INTERNAL_89fd43c2_4_k_cu_624111a44cuda3std3__45__cpo4cendE
	.align		8
        /*0020*/ 	.dword	_ZN34_INTERNAL_89fd43c2_4_k_cu_624111a44cuda3std3__45__cpo6rbeginE
	.align		8
        /*0028*/ 	.dword	_ZN34_INTERNAL_89fd43c2_4_k_cu_624111a44cuda3std3__45__cpo4rendE
	.align		8
        /*0030*/ 	.dword	_ZN34_INTERNAL_89fd43c2_4_k_cu_624111a44cuda3std3__45__cpo7crbeginE
	.align		8
        /*0038*/ 	.dword	_ZN34_INTERNAL_89fd43c2_4_k_cu_624111a44cuda3std3__45__cpo5crendE
	.align		8
        /*0040*/ 	.dword	_ZN34_INTERNAL_89fd43c2_4_k_cu_624111a44cuda3std3__436_GLOBAL__N__89fd43c2_4_k_cu_624111a46ignoreE
	.align		8
        /*0048*/ 	.dword	_ZN34_INTERNAL_89fd43c2_4_k_cu_624111a44cuda3std3__419piecewise_constructE
	.align		8
        /*0050*/ 	.dword	_ZN34_INTERNAL_89fd43c2_4_k_cu_624111a44cuda3std3__48in_placeE
	.align		8
        /*0058*/ 	.dword	_ZN34_INTERNAL_89fd43c2_4_k_cu_624111a44cuda3std3__420unreachable_sentinelE
	.align		8
        /*0060*/ 	.dword	_ZN34_INTERNAL_89fd43c2_4_k_cu_624111a44cuda3std3__47nulloptE
	.align		8
        /*0068*/ 	.dword	_ZN34_INTERNAL_89fd43c2_4_k_cu_624111a44cuda3std3__48unexpectE
	.align		8
        /*0070*/ 	.dword	_ZN34_INTERNAL_89fd43c2_4_k_cu_624111a44cuda3std6ranges3__45__cpo4swapE
	.align		8
        /*0078*/ 	.dword	_ZN34_INTERNAL_89fd43c2_4_k_cu_624111a44cuda3std6ranges3__45__cpo9iter_moveE
	.align		8
        /*0080*/ 	.dword	_ZN34_INTERNAL_89fd43c2_4_k_cu_624111a44cuda3std6ranges3__45__cpo5beginE
	.align		8
        /*0088*/ 	.dword	_ZN34_INTERNAL_89fd43c2_4_k_cu_624111a44cuda3std6ranges3__45__cpo3endE
	.align		8
        /*0090*/ 	.dword	_ZN34_INTERNAL_89fd43c2_4_k_cu_624111a44cuda3std6ranges3__45__cpo6cbeginE
	.align		8
        /*0098*/ 	.dword	_ZN34_INTERNAL_89fd43c2_4_k_cu_624111a44cuda3std6ranges3__45__cpo4cendE
	.align		8
        /*00a0*/ 	.dword	_ZN34_INTERNAL_89fd43c2_4_k_cu_624111a44cuda3std6ranges3__45__cpo7advanceE
	.align		8
        /*00a8*/ 	.dword	_ZN34_INTERNAL_89fd43c2_4_k_cu_624111a44cuda3std6ranges3__45__cpo9iter_swapE
	.align		8
        /*00b0*/ 	.dword	_ZN34_INTERNAL_89fd43c2_4_k_cu_624111a44cuda3std6ranges3__45__cpo4nextE
	.align		8
        /*00b8*/ 	.dword	_ZN34_INTERNAL_89fd43c2_4_k_cu_624111a44cuda3std6ranges3__45__cpo4prevE
	.align		8
        /*00c0*/ 	.dword	_ZN34_INTERNAL_89fd43c2_4_k_cu_624111a44cuda3std6ranges3__45__cpo4dataE
	.align		8
        /*00c8*/ 	.dword	_ZN34_INTERNAL_89fd43c2_4_k_cu_624111a44cuda3std6ranges3__45__cpo5cdataE
	.align		8
        /*00d0*/ 	.dword	_ZN34_INTERNAL_89fd43c2_4_k_cu_624111a44cuda3std6ranges3__45__cpo4sizeE
	.align		8
        /*00d8*/ 	.dword	_ZN34_INTERNAL_89fd43c2_4_k_cu_624111a44cuda3std6ranges3__45__cpo5ssizeE
	.align		8
        /*00e0*/ 	.dword	_ZN34_INTERNAL_89fd43c2_4_k_cu_624111a44cuda3std6ranges3__45__cpo8distanceE
	.align		8
        /*00e8*/ 	.dword	_ZN34_INTERNAL_89fd43c2_4_k_cu_624111a46thrust24THRUST_300001_SM_1000_NS6system6detail10sequential3seqE
	.align		8
        /*00f0*/ 	.dword	_ZN34_INTERNAL_89fd43c2_4_k_cu_624111a46thrust24THRUST_300001_SM_1000_NS12placeholders2_1E
	.align		8
        /*00f8*/ 	.dword	_ZN34_INTERNAL_89fd43c2_4_k_cu_624111a46thrust24THRUST_300001_SM_1000_NS12placeholders2_2E
	.align		8
        /*0100*/ 	.dword	_ZN34_INTERNAL_89fd43c2_4_k_cu_624111a46thrust24THRUST_300001_SM_1000_NS12placeholders2_3E
	.align		8
        /*0108*/ 	.dword	_ZN34_INTERNAL_89fd43c2_4_k_cu_624111a46thrust24THRUST_300001_SM_1000_NS12placeholders2_4E
	.align		8
        /*0110*/ 	.dword	_ZN34_INTERNAL_89fd43c2_4_k_cu_624111a46thrust24THRUST_300001_SM_1000_NS12placeholders2_5E
	.align		8
        /*0118*/ 	.dword	_ZN34_INTERNAL_89fd43c2_4_k_cu_624111a46thrust24THRUST_300001_SM_1000_NS12placeholders2_6E
	.align		8
        /*0120*/ 	.dword	_ZN34_INTERNAL_89fd43c2_4_k_cu_624111a46thrust24THRUST_300001_SM_1000_NS12placeholders2_7E
	.align		8
        /*0128*/ 	.dword	_ZN34_INTERNAL_89fd43c2_4_k_cu_624111a46thrust24THRUST_300001_SM_1000_NS12placeholders2_8E
	.align		8
        /*0130*/ 	.dword	_ZN34_INTERNAL_89fd43c2_4_k_cu_624111a46thrust24THRUST_300001_SM_1000_NS12placeholders2_9E
	.align		8
        /*0138*/ 	.dword	_ZN34_INTERNAL_89fd43c2_4_k_cu_624111a46thrust24THRUST_300001_SM_1000_NS12placeholders3_10E


//--------------------- .text._ZN3cub18CUB_300001_SM_10006detail11EmptyKernelIvEEvv --------------------------
	.section	.text._ZN3cub18CUB_300001_SM_10006detail11EmptyKernelIvEEvv,"ax",@progbits
	.align	128
        .global         _ZN3cub18CUB_300001_SM_10006detail11EmptyKernelIvEEvv
        .type           _ZN3cub18CUB_300001_SM_10006detail11EmptyKernelIvEEvv,@function
        .size           _ZN3cub18CUB_300001_SM_10006detail11EmptyKernelIvEEvv,(.L_x_37 - _ZN3cub18CUB_300001_SM_10006detail11EmptyKernelIvEEvv)
        .other          _ZN3cub18CUB_300001_SM_10006detail11EmptyKernelIvEEvv,@"STO_CUDA_ENTRY STV_DEFAULT"
_ZN3cub18CUB_300001_SM_10006detail11EmptyKernelIvEEvv:
.text._ZN3cub18CUB_300001_SM_10006detail11EmptyKernelIvEEvv:
[----:B------:R-:W-:Y:S01]  /*0000*/  LDC R1, c[0x0][0x37c] ;  /* 0x0000df00ff017b82 */ /* 0x000fe20000000800 */
[----:B------:R-:W-:Y:S05]  /*0010*/  EXIT ;  /* 0x000000000000794d */ /* 0x000fea0003800000 */
.L_x_0:
[----:B------:R-:W-:-:S00]  /*0020*/  BRA `(.L_x_0) ;  /* 0xfffffffc00fc7947 */ /* 0x000fc0000383ffff */
[----:B------:R-:W-:-:S00]  /*0030*/  NOP ;  /* 0x0000000000007918 */ /* 0x000fc00000000000 */
        /* <DEDUP_REMOVED lines=12> */
.L_x_37:


//--------------------- .text._Z8shfl_sumIhEvPT_Pii --------------------------
	.section	.text._Z8shfl_sumIhEvPT_Pii,"ax",@progbits
	.align	128
        .global         _Z8shfl_sumIhEvPT_Pii
        .type           _Z8shfl_sumIhEvPT_Pii,@function
        .size           _Z8shfl_sumIhEvPT_Pii,(.L_x_38 - _Z8shfl_sumIhEvPT_Pii)
        .other          _Z8shfl_sumIhEvPT_Pii,@"STO_CUDA_ENTRY STV_DEFAULT"
_Z8shfl_sumIhEvPT_Pii:
.text._Z8shfl_sumIhEvPT_Pii:
[----:B------:R-:W-:Y:S01]  /*0000*/  LDC R1, c[0x0][0x37c] ;  /* 0x0000df00ff017b82 */ /* 0x000fe20000000800 */
[----:B------:R-:W0:Y:S07]  /*0010*/  S2R R0, SR_TID.X ;  /* 0x0000000000007919 */ /* 0x000e2e0000002100 */
[----:B------:R-:W0:Y:S01]  /*0020*/  S2UR UR4, SR_CTAID.X ;  /* 0x00000000000479c3 */ /* 0x000e220000002500 */
[----:B------:R-:W1:Y:S07]  /*0030*/  LDCU UR5, c[0x0][0x390] ;  /* 0x00007200ff0577ac */ /* 0x000e6e0008000800 */
[----:B------:R-:W0:Y:S02]  /*0040*/  LDC R5, c[0x0][0x360] ;  /* 0x0000d800ff057b82 */ /* 0x000e240000000800 */
[----:B0-----:R-:W-:-:S05]  /*0050*/  IMAD R2, R5, UR4, R0 ;  /* 0x0000000405027c24 */ /* 0x001fca000f8e0200 */
[----:B-1----:R-:W-:-:S13]  /*0060*/  ISETP.GE.AND P0, PT, R2, UR5, PT ;  /* 0x0000000502007c0c */ /* 0x002fda000bf06270 */
[----:B------:R-:W-:Y:S05]  /*0070*/  @P0 EXIT ;  /* 0x000000000000094d */ /* 0x000fea0003800000 */
[----:B------:R-:W0:Y:S01]  /*0080*/  S2UR UR5, SR_CgaCtaId ;  /* 0x00000000000579c3 */ /* 0x000e220000008800 */
[----:B------:R-:W1:Y:S01]  /*0090*/  LDCU UR6, c[0x0][0x370] ;  /* 0x00006e00ff0677ac */ /* 0x000e620008000800 */
[----:B------:R-:W-:Y:S01]  /*00a0*/  SHF.R.U32.HI R3, RZ, 0x5, R5 ;  /* 0x00000005ff037819 */ /* 0x000fe20000011605 */
[----:B------:R-:W-:-:S03]  /*00b0*/  UMOV UR4, 0x400 ;  /* 0x0000040000047882 */ /* 0x000fc60000000000 */
[----:B------:R-:W-:Y:S01]  /*00c0*/  ISETP.GE.U32.AND P0, PT, R0, R3, PT ;  /* 0x000000030000720c */ /* 0x000fe20003f06070 */
[----:B------:R-:W2:Y:S01]  /*00d0*/  LDCU.64 UR8, c[0x0][0x358] ;  /* 0x00006b00ff0877ac */ /* 0x000ea20008000a00 */
[----:B------:R-:W3:Y:S01]  /*00e0*/  LDCU UR7, c[0x0][0x390] ;  /* 0x00007200ff0777ac */ /* 0x000ee20008000800 */
[----:B------:R-:W4:Y:S01]  /*00f0*/  LDCU.64 UR10, c[0x0][0x380] ;  /* 0x00007000ff0a77ac */ /* 0x000f220008000a00 */
[----:B-1----:R-:W-:Y:S01]  /*0100*/  IMAD R5, R5, UR6, RZ ;  /* 0x0000000605057c24 */ /* 0x002fe2000f8e02ff */
[----:B0-----:R-:W-:-:S06]  /*0110*/  ULEA UR4, UR5, UR4, 0x18 ;  /* 0x0000000405047291 */ /* 0x001fcc000f8ec0ff */
[C---:B------:R-:W-:Y:S02]  /*0120*/  LEA.HI R4, R0.reuse, UR4, RZ, 0x1d ;  /* 0x0000000400047c11 */ /* 0x040fe4000f8fe8ff */
[----:B--234-:R-:W-:-:S07]  /*0130*/  LEA R3, R0, UR4, 0x2 ;  /* 0x0000000400037c11 */ /* 0x01cfce000f8e10ff */
.L_x_6:
[----:B--2---:R-:W-:-:S04]  /*0140*/  IADD3 R6, P1, PT, R2, UR10, RZ ;  /* 0x0000000a02067c10 */ /* 0x004fc8000ff3e0ff */
[----:B------:R-:W-:-:S05]  /*0150*/  LEA.HI.X.SX32 R7, R2, UR11, 0x1, P1 ;  /* 0x0000000b02077c11 */ /* 0x000fca00088f0eff */
[----:B0-----:R0:W5:Y:S01]  /*0160*/  LDG.E.U8 R6, desc[UR8][R6.64] ;  /* 0x0000000806067981 */ /* 0x001162000c1e1100 */
[----:B------:R-:W-:-:S03]  /*0170*/  UMOV UR4, 0xffffffff ;  /* 0xffffffff00047882 */ /* 0x000fc60000000000 */
[----:B-1----:R-:W-:Y:S05]  /*0180*/  BRA.DIV UR4, `(.L_x_1) ;  /* 0x0000000204807947 */ /* 0x002fea000b800000 */
[----:B0----5:R-:W0:Y:S02]  /*0190*/  SHFL.BFLY PT, R7, R6, 0x10, 0x1f ;  /* 0x0e001f0006077f89 */ /* 0x021e2400000e0000 */
[----:B0-----:R-:W-:-:S05]  /*01a0*/  IMAD.IADD R7, R6, 0x1, R7 ;  /* 0x0000000106077824 */ /* 0x001fca00078e0207 */
[----:B------:R-:W0:Y:S02]  /*01b0*/  SHFL.BFLY PT, R8, R7, 0x8, 0x1f ;  /* 0x0d001f0007087f89 */ /* 0x000e2400000e0000 */
[----:B0-----:R-:W-:-:S05]  /*01c0*/  IMAD.IADD R8, R7, 0x1, R8 ;  /* 0x0000000107087824 */ /* 0x001fca00078e0208 */
[----:B------:R-:W0:Y:S02]  /*01d0*/  SHFL.BFLY PT, R9, R8, 0x4, 0x1f ;  /* 0x0c801f0008097f89 */ /* 0x000e2400000e0000 */
[----:B0-----:R-:W-:-:S05]  /*01e0*/  IADD3 R9, PT, PT, R8, R9, RZ ;  /* 0x0000000908097210 */ /* 0x001fca0007ffe0ff */
[----:B------:R-:W0:Y:S02]  /*01f0*/  SHFL.BFLY PT, R10, R9, 0x2, 0x1f ;  /* 0x0c401f00090a7f89 */ /* 0x000e2400000e0000 */
[----:B0-----:R-:W-:-:S05]  /*0200*/  IMAD.IADD R10, R9, 0x1, R10 ;  /* 0x00000001090a7824 */ /* 0x001fca00078e020a */
[----:B------:R0:W1:Y:S02]  /*0210*/  SHFL.BFLY PT, R11, R10, 0x1, 0x1f ;  /* 0x0c201f000a0b7f89 */ /* 0x00006400000e0000 */
.L_x_13:
[----:B------:R-:W-:Y:S01]  /*0220*/  LOP3.LUT P1, RZ, R0, 0x1f, RZ, 0xc0, !PT ;  /* 0x0000001f00ff7812 */ /* 0x000fe2000782c0ff */
[----:B-1----:R-:W-:Y:S01]  /*0230*/  IMAD.IADD R11, R10, 0x1, R11 ;  /* 0x000000010a0b7824 */ /* 0x002fe200078e020b */
[----:B------:R-:W-:Y:S05]  /*0240*/  WARPSYNC.ALL ;  /* 0x0000000000007948 */ /* 0x000fea0003800000 */
[----:B------:R-:W-:Y:S01]  /*0250*/  HFMA2 R6, -RZ, RZ, 0, 0 ;  /* 0x00000000ff067431 */ /* 0x000fe200000001ff */
[----:B------:R-:W-:Y:S01]  /*0260*/  ISETP.GT.U32.AND P2, PT, R0, 0x1f, PT ;  /* 0x0000001f0000780c */ /* 0x000fe20003f44070 */
[----:B------:R-:W-:Y:S01]  /*0270*/  IMAD.IADD R2, R5, 0x1, R2 ;  /* 0x0000000105027824 */ /* 0x000fe200078e0202 */
[----:B------:R-:W-:Y:S03]  /*0280*/  BSSY B0, `(.L_x_2) ;  /* 0x000000e000007945 */ /* 0x000fe60003800000 */
[----:B------:R1:W-:Y:S01]  /*0290*/  @!P1 STS [R4], R11 ;  /* 0x0000000b04009388 */ /* 0x0003e20000000800 */
[----:B------:R-:W-:Y:S01]  /*02a0*/  BAR.SYNC.DEFER_BLOCKING 0x0 ;  /* 0x0000000000007b1d */ /* 0x000fe20000010000 */
[----:B------:R-:W-:-:S05]  /*02b0*/  ISETP.GE.AND P1, PT, R2, UR7, PT ;  /* 0x0000000702007c0c */ /* 0x000fca000bf26270 */
[----:B------:R1:W2:Y:S01]  /*02c0*/  @!P0 LDS R6, [R3] ;  /* 0x0000000003068984 */ /* 0x0002a20000000800 */
[----:B------:R-:W-:Y:S07]  /*02d0*/  @P2 BRA `(.L_x_3) ;  /* 0x0000000000202947 */ /* 0x000fee0003800000 */
[----:B------:R-:W-:-:S03]  /*02e0*/  UMOV UR4, 0xffffffff ;  /* 0xffffffff00047882 */ /* 0x000fc60000000000 */
[----:B------:R-:W-:Y:S05]  /*02f0*/  BRA.DIV UR4, `(.L_x_4) ;  /* 0x0000000204c07947 */ /* 0x000fea000b800000 */
[----:B--2---:R-:W2:Y:S02]  /*0300*/  SHFL.DOWN PT, R7, R6, 0x4, 0x1f ;  /* 0x08801f0006077f89 */ /* 0x004ea400000e0000 */
[----:B--2---:R-:W-:-:S05]  /*0310*/  IMAD.IADD R7, R7, 0x1, R6 ;  /* 0x0000000107077824 */ /* 0x004fca00078e0206 */
[----:B------:R2:W3:Y:S02]  /*0320*/  SHFL.DOWN PT, R8, R7, 0x2, 0x1f ;  /* 0x08401f0007087f89 */ /* 0x0004e400000e0000 */
.L_x_16:
[----:B------:R-:W-:Y:S01]  /*0330*/  UMOV UR4, 0xffffffff ;  /* 0xffffffff00047882 */ /* 0x000fe20000000000 */
[----:B---3--:R-:W-:Y:S02]  /*0340*/  IADD3 R8, PT, PT, R7, R8, RZ ;  /* 0x0000000807087210 */ /* 0x008fe40007ffe0ff */
[----:B------:R-:W-:Y:S05]  /*0350*/  BRA.DIV UR4, `(.L_x_5) ;  /* 0x0000000204e07947 */ /* 0x000fea000b800000 */
.L_x_3:
[----:B------:R-:W-:Y:S05]  /*0360*/  BSYNC B0 ;  /* 0x0000000000007941 */ /* 0x000fea0003800000 */
.L_x_2:
[----:B------:R-:W-:Y:S05]  /*0370*/  @!P1 BRA `(.L_x_6) ;  /* 0xfffffffc00709947 */ /* 0x000fea000383ffff */
[----:B------:R-:W-:Y:S05]  /*0380*/  EXIT ;  /* 0x000000000000794d */ /* 0x000fea0003800000 */
.L_x_1:
[----:B------:R-:W-:Y:S01]  /*0390*/  HFMA2 R14, -RZ, RZ, 0, 1.847743988037109375e-06 ;  /* 0x0000001fff0e7431 */ /* 0x000fe200000001ff */
[----:B------:R-:W-:Y:S01]  /*03a0*/  BSSY B0, `(.L_x_7) ;  /* 0x0000007000007945 */ /* 0x000fe20003800000 */
[----:B0----5:R-:W-:Y:S02]  /*03b0*/  IMAD.MOV.U32 R7, RZ, RZ, R6 ;  /* 0x000000ffff077224 */ /* 0x021fe400078e0006 */
[----:B------:R-:W-:Y:S02]  /*03c0*/  IMAD.MOV.U32 R13, RZ, RZ, 0x10 ;  /* 0x00000010ff0d7424 */ /* 0x000fe400078e00ff */
[----:B------:R-:W-:-:S07]  /*03d0*/  IMAD.MOV.U32 R12, RZ, RZ, -0x1 ;  /* 0xffffffffff0c7424 */ /* 0x000fce00078e00ff */
[----:B------:R-:W-:Y:S05]  /*03e0*/  WARPSYNC.COLLECTIVE R12, `(.L_x_8) ;  /* 0x000000000c087348 */ /* 0x000fea0003c00000 */
[----:B------:R0:W1:Y:S02]  /*03f0*/  SHFL.BFLY P1, R11, R7, R13, R14 ;  /* 0x0c00000d070b7389 */ /* 0x000064000002000e */
[----:B01----:R-:W-:Y:S05]  /*0400*/  ENDCOLLECTIVE ;  /* 0x000000000000791b */ /* 0x003fea0003800000 */
.L_x_8:
[----:B------:R-:W-:Y:S05]  /*0410*/  BSYNC B0 ;  /* 0x0000000000007941 */ /* 0x000fea0003800000 */
.L_x_7:
[----:B------:R-:W-:Y:S01]  /*0420*/  IMAD.MOV.U32 R7, RZ, RZ, R11 ;  /* 0x000000ffff077224 */ /* 0x000fe200078e000b */
[----:B------:R-:W-:Y:S01]  /*0430*/  MOV R14, 0x1f ;  /* 0x0000001f000e7802 */ /* 0x000fe20000000f00 */
[----:B------:R-:W-:Y:S02]  /*0440*/  IMAD.MOV.U32 R13, RZ, RZ, 0x8 ;  /* 0x00000008ff0d7424 */ /* 0x000fe400078e00ff */
[----:B------:R-:W-:Y:S01]  /*0450*/  IMAD.MOV.U32 R12, RZ, RZ, -0x1 ;  /* 0xffffffffff0c7424 */ /* 0x000fe200078e00ff */
[----:B------:R-:W-:-:S07]  /*0460*/  IADD3 R7, PT, PT, R6, R7, RZ ;  /* 0x0000000706077210 */ /* 0x000fce0007ffe0ff */
[----:B------:R-:W-:Y:S05]  /*0470*/  WARPSYNC.COLLECTIVE R12, `(.L_x_9) ;  /* 0x000000000c087348 */ /* 0x000fea0003c00000 */
[----:B------:R0:W1:Y:S02]  /*0480*/  SHFL.BFLY P1, R11, R7, R13, R14 ;  /* 0x0c00000d070b7389 */ /* 0x000064000002000e */
[----:B01----:R-:W-:Y:S05]  /*0490*/  ENDCOLLECTIVE ;  /* 0x000000000000791b */ /* 0x003fea0003800000 */
.L_x_9:
[----:B------:R-:W-:Y:S01]  /*04a0*/  IMAD.MOV.U32 R13, RZ, RZ, 0x4 ;  /* 0x00000004ff0d7424 */ /* 0x000fe200078e00ff */
[----:B------:R-:W-:-:S05]  /*04b0*/  MOV R8, R11 ;  /* 0x0000000b00087202 */ /* 0x000fca0000000f00 */
[----:B------:R-:W-:-:S05]  /*04c0*/  IMAD.IADD R8, R7, 0x1, R8 ;  /* 0x0000000107087824 */ /* 0x000fca00078e0208 */
[----:B------:R-:W-:-:S07]  /*04d0*/  MOV R7, R8 ;  /* 0x0000000800077202 */ /* 0x000fce0000000f00 */
[----:B------:R-:W-:Y:S05]  /*04e0*/  WARPSYNC.COLLECTIVE R12, `(.L_x_10) ;  /* 0x000000000c087348 */ /* 0x000fea0003c00000 */
[----:B------:R0:W1:Y:S02]  /*04f0*/  SHFL.BFLY P1, R11, R7, R13, R14 ;  /* 0x0c00000d070b7389 */ /* 0x000064000002000e */
[----:B01----:R-:W-:Y:S05]  /*0500*/  ENDCOLLECTIVE ;  /* 0x000000000000791b */ /* 0x003fea0003800000 */
.L_x_10:
[----:B------:R-:W-:Y:S01]  /*0510*/  IMAD.MOV.U32 R13, RZ, RZ, 0x2 ;  /* 0x00000002ff0d7424 */ /* 0x000fe200078e00ff */
[----:B------:R-:W-:-:S05]  /*0520*/  MOV R9, R11 ;  /* 0x0000000b00097202 */ /* 0x000fca0000000f00 */
[----:B------:R-:W-:-:S05]  /*0530*/  IMAD.IADD R9, R8, 0x1, R9 ;  /* 0x0000000108097824 */ /* 0x000fca00078e0209 */
[----:B------:R-:W-:-:S07]  /*0540*/  MOV R7, R9 ;  /* 0x0000000900077202 */ /* 0x000fce0000000f00 */
[----:B------:R-:W-:Y:S05]  /*0550*/  WARPSYNC.COLLECTIVE R12, `(.L_x_11) ;  /* 0x000000000c087348 */ /* 0x000fea0003c00000 */
[----:B------:R0:W1:Y:S02]  /*0560*/  SHFL.BFLY P1, R11, R7, R13, R14 ;  /* 0x0c00000d070b7389 */ /* 0x000064000002000e */
[----:B01----:R-:W-:Y:S05]  /*0570*/  ENDCOLLECTIVE ;  /* 0x000000000000791b */ /* 0x003fea0003800000 */
.L_x_11:
[----:B------:R-:W-:Y:S01]  /*0580*/  IMAD.MOV.U32 R13, RZ, RZ, 0x1 ;  /* 0x00000001ff0d7424 */ /* 0x000fe200078e00ff */
[----:B------:R-:W-:-:S05]  /*0590*/  MOV R10, R11 ;  /* 0x0000000b000a7202 */ /* 0x000fca0000000f00 */
[----:B------:R-:W-:-:S05]  /*05a0*/  IMAD.IADD R10, R9, 0x1, R10 ;  /* 0x00000001090a7824 */ /* 0x000fca00078e020a */
[----:B------:R-:W-:-:S07]  /*05b0*/  MOV R7, R10 ;  /* 0x0000000a00077202 */ /* 0x000fce0000000f00 */
[----:B------:R-:W-:Y:S05]  /*05c0*/  WARPSYNC.COLLECTIVE R12, `(.L_x_12) ;  /* 0x000000000c087348 */ /* 0x000fea0003c00000 */
[----:B------:R0:W1:Y:S02]  /*05d0*/  SHFL.BFLY P1, R11, R7, R13, R14 ;  /* 0x0c00000d070b7389 */ /* 0x000064000002000e */
[----:B01----:R-:W-:Y:S05]  /*05e0*/  ENDCOLLECTIVE ;  /* 0x000000000000791b */ /* 0x003fea0003800000 */
.L_x_12:
[----:B------:R-:W-:Y:S05]  /*05f0*/  BRA `(.L_x_13) ;  /* 0xfffffffc00087947 */ /* 0x000fea000383ffff */
.L_x_4:
[----:B------:R-:W-:Y:S02]  /*0600*/  HFMA2 R9, -RZ, RZ, 0, 2.384185791015625e-07 ;  /* 0x00000004ff097431 */ /* 0x000fe400000001ff */
[----:B-1----:R-:W-:Y:S01]  /*0610*/  IMAD.MOV.U32 R11, RZ, RZ, 0x1f ;  /* 0x0000001fff0b7424 */ /* 0x002fe200078e00ff */
[----:B------:R-:W-:-:S07]  /*0620*/  MOV R12, 0xffffffff ;  /* 0xffffffff000c7802 */ /* 0x000fce0000000f00 */
[----:B0-2---:R-:W-:Y:S05]  /*0630*/  WARPSYNC.COLLECTIVE R12, `(.L_x_14) ;  /* 0x000000000c087348 */ /* 0x005fea0003c00000 */
[----:B--2---:R1:W2:Y:S02]  /*0640*/  SHFL.DOWN P2, R8, R6, R9, R11 ;  /* 0x0800000906087389 */ /* 0x0042a4000004000b */
[----:B012---:R-:W-:Y:S05]  /*0650*/  ENDCOLLECTIVE ;  /* 0x000000000000791b */ /* 0x007fea0003800000 */
.L_x_14:
[----:B------:R-:W-:Y:S02]  /*0660*/  HFMA2 R9, -RZ, RZ, 0, 1.1920928955078125e-07 ;  /* 0x00000002ff097431 */ /* 0x000fe400000001ff */
[----:B------:R-:W-:-:S05]  /*0670*/  IMAD.MOV.U32 R7, RZ, RZ, R8 ;  /* 0x000000ffff077224 */ /* 0x000fca00078e0008 */
[----:B------:R-:W-:-:S05]  /*0680*/  IADD3 R7, PT, PT, R7, R6, RZ ;  /* 0x0000000607077210 */ /* 0x000fca0007ffe0ff */
[----:B------:R-:W-:-:S07]  /*0690*/  IMAD.MOV.U32 R6, RZ, RZ, R7 ;  /* 0x000000ffff067224 */ /* 0x000fce00078e0007 */
[----:B------:R-:W-:Y:S05]  /*06a0*/  WARPSYNC.COLLECTIVE R12, `(.L_x_15) ;  /* 0x000000000c087348 */ /* 0x000fea0003c00000 */
[----:B------:R0:W1:Y:S02]  /*06b0*/  SHFL.DOWN P2, R8, R6, R9, R11 ;  /* 0x0800000906087389 */ /* 0x000064000004000b */
[----:B01----:R-:W-:Y:S05]  /*06c0*/  ENDCOLLECTIVE ;  /* 0x000000000000791b */ /* 0x003fea0003800000 */
.L_x_15:
[----:B------:R-:W-:Y:S05]  /*06d0*/  BRA `(.L_x_16) ;  /* 0xfffffffc00147947 */ /* 0x000fea000383ffff */
.L_x_5:
[----:B------:R-:W-:Y:S01]  /*06e0*/  BSSY B1, `(.L_x_17) ;  /* 0x0000008000017945 */ /* 0x000fe20003800000 */
[----:B------:R-:W-:Y:S01]  /*06f0*/  IMAD.MOV.U32 R6, RZ, RZ, R8 ;  /* 0x000000ffff067224 */ /* 0x000fe200078e0008 */
[----:B------:R-:W-:Y:S01]  /*0700*/  MOV R9, 0x1 ;  /* 0x0000000100097802 */ /* 0x000fe20000000f00 */
[----:B-1----:R-:W-:Y:S01]  /*0710*/  IMAD.MOV.U32 R11, RZ, RZ, 0x1f ;  /* 0x0000001fff0b7424 */ /* 0x002fe200078e00ff */
[----:B------:R-:W-:-:S07]  /*0720*/  MOV R12, 0xffffffff ;  /* 0xffffffff000c7802 */ /* 0x000fce0000000f00 */
[----:B0-2---:R-:W-:Y:S05]  /*0730*/  WARPSYNC.COLLECTIVE R12, `(.L_x_18) ;  /* 0x000000000c087348 */ /* 0x005fea0003c00000 */
[----:B------:R1:W3:Y:S02]  /*0740*/  SHFL.DOWN P2, R8, R6, R9, R11 ;  /* 0x0800000906087389 */ /* 0x0002e4000004000b */
[----:B0123--:R-:W-:Y:S05]  /*0750*/  ENDCOLLECTIVE ;  /* 0x000000000000791b */ /* 0x00ffea0003800000 */
.L_x_18:
[----:B------:R-:W-:Y:S05]  /*0760*/  BSYNC B1 ;  /* 0x0000000000017941 */ /* 0x000fea0003800000 */
.L_x_17:
[----:B------:R-:W-:Y:S05]  /*0770*/  BRA `(.L_x_3) ;  /* 0xfffffff800f87947 */ /* 0x000fea000383ffff */
.L_x_19:
        /* <DEDUP_REMOVED lines=16> */
.L_x_38:


//--------------------- .text._Z7cub_sumPhPii     --------------------------
	.section	.text._Z7cub_sumPhPii,"ax",@progbits
	.align	128
        .global         _Z7cub_sumPhPii
        .type           _Z7cub_sumPhPii,@function
        .size           _Z7cub_sumPhPii,(.L_x_39 - _Z7cub_sumPhPii)
        .other          _Z7cub_sumPhPii,@"STO_CUDA_ENTRY STV_DEFAULT"
_Z7cub_sumPhPii:
.text._Z7cub_sumPhPii:
        /* <DEDUP_REMOVED lines=8> */
[----:B------:R-:W0:Y:S02]  /*0080*/  LDCU UR4, c[0x0][0x370] ;  /* 0x00006e00ff0477ac */ /* 0x000e240008000800 */
[----:B0-----:R-:W-:-:S07]  /*0090*/  IMAD R3, R3, UR4, RZ ;  /* 0x0000000403037c24 */ /* 0x001fce000f8e02ff */
.L_x_20:
[----:B------:R-:W-:Y:S01]  /*00a0*/  IADD3 R0, PT, PT, R3, R0, RZ ;  /* 0x0000000003007210 */ /* 0x000fe20007ffe0ff */
[----:B------:R-:W-:Y:S05]  /*00b0*/  WARPSYNC.ALL ;  /* 0x0000000000007948 */ /* 0x000fea0003800000 */
[----:B------:R-:W-:Y:S01]  /*00c0*/  BAR.SYNC.DEFER_BLOCKING 0x0 ;  /* 0x0000000000007b1d */ /* 0x000fe20000010000 */
[----:B------:R-:W-:-:S13]  /*00d0*/  ISETP.GE.AND P0, PT, R0, UR5, PT ;  /* 0x0000000500007c0c */ /* 0x000fda000bf06270 */
[----:B------:R-:W-:Y:S05]  /*00e0*/  @!P0 BRA `(.L_x_20) ;  /* 0xfffffffc00ec8947 */ /* 0x000fea000383ffff */
[----:B------:R-:W-:Y:S05]  /*00f0*/  EXIT ;  /* 0x000000000000794d */ /* 0x000fea0003800000 */
.L_x_21:
        /* <DEDUP_REMOVED lines=16> */
.L_x_39:


//--------------------- .text._Z10tc_sum_intPhPii --------------------------
	.section	.text._Z10tc_sum_intPhPii,"ax",@progbits
	.align	128
        .global         _Z10tc_sum_intPhPii
        .type           _Z10tc_sum_intPhPii,@function
        .size           _Z10tc_sum_intPhPii,(.L_x_40 - _Z10tc_sum_intPhPii)
        .other          _Z10tc_sum_intPhPii,@"STO_CUDA_ENTRY STV_DEFAULT"
_Z10tc_sum_intPhPii:
.text._Z10tc_sum_intPhPii:
        /* <DEDUP_REMOVED lines=8> */
[----:B------:R-:W0:Y:S01]  /*0080*/  S2R R5, SR_LANEID ;  /* 0x0000000000057919 */ /* 0x000e220000000000 */
[----:B------:R-:W1:Y:S01]  /*0090*/  LDC.64 R8, c[0x0][0x380] ;  /* 0x0000e000ff087b82 */ /* 0x000e620000000a00 */
[----:B------:R-:W-:Y:S01]  /*00a0*/  USHF.L.U32 UR4, UR4, 0x8, URZ ;  /* 0x0000000804047899 */ /* 0x000fe200080006ff */
[----:B------:R-:W-:Y:S01]  /*00b0*/  LOP3.LUT R3, R0, 0x3e0, RZ, 0xc0, !PT ;  /* 0x000003e000037812 */ /* 0x000fe200078ec0ff */
[----:B------:R-:W2:Y:S02]  /*00c0*/  LDCU UR6, c[0x0][0x370] ;  /* 0x00006e00ff0677ac */ /* 0x000ea40008000800 */
[----:B------:R-:W-:-:S03]  /*00d0*/  USHF.R.S32.HI UR7, URZ, 0x1f, UR4 ;  /* 0x0000001fff077899 */ /* 0x000fc60008011404 */
[----:B------:R-:W3:Y:S01]  /*00e0*/  S2UR UR5, SR_CgaCtaId ;  /* 0x00000000000579c3 */ /* 0x000ee20000008800 */
[----:B------:R-:W4:Y:S01]  /*00f0*/  LDCU.64 UR8, c[0x0][0x358] ;  /* 0x00006b00ff0877ac */ /* 0x000f220008000a00 */
[----:B------:R-:W0:Y:S01]  /*0100*/  LDCU UR10, c[0x0][0x390] ;  /* 0x00007200ff0a77ac */ /* 0x000e220008000800 */
[----:B--2---:R-:W-:Y:S01]  /*0110*/  IMAD R11, R11, UR6, RZ ;  /* 0x000000060b0b7c24 */ /* 0x004fe2000f8e02ff */
[----:B-1----:R-:W-:Y:S01]  /*0120*/  IADD3 R7, P0, P1, R8, UR4, R3 ;  /* 0x0000000408077c10 */ /* 0x002fe2000f91e003 */
[----:B------:R-:W-:Y:S01]  /*0130*/  IMAD.MOV.U32 R3, RZ, RZ, RZ ;  /* 0x000000ffff037224 */ /* 0x000fe200078e00ff */
[----:B------:R-:W-:Y:S01]  /*0140*/  UMOV UR4, 0x400 ;  /* 0x0000040000047882 */ /* 0x000fe20000000000 */
[----:B------:R-:W-:Y:S01]  /*0150*/  MOV R8, R4 ;  /* 0x0000000400087202 */ /* 0x000fe20000000f00 */
[----:B0-----:R-:W-:Y:S01]  /*0160*/  IMAD.SHL.U32 R2, R5, 0x4, RZ ;  /* 0x0000000405027824 */ /* 0x001fe200078e00ff */
[----:B------:R-:W-:Y:S01]  /*0170*/  SHF.R.U32.HI R5, RZ, 0x2, R5 ;  /* 0x00000002ff057819 */ /* 0x000fe20000011605 */
[----:B---3--:R-:W-:-:S03]  /*0180*/  ULEA UR4, UR5, UR4, 0x18 ;  /* 0x0000000405047291 */ /* 0x008fc6000f8ec0ff */
[----:B------:R-:W-:-:S03]  /*0190*/  LOP3.LUT R2, R2, 0xc, RZ, 0xe2, !PT ;  /* 0x0000000c02027812 */ /* 0x000fc600078ee2ff */
[C---:B------:R-:W-:Y:S02]  /*01a0*/  LEA R10, R0.reuse, UR4, 0x2 ;  /* 0x00000004000a7c11 */ /* 0x040fe4000f8e10ff */
[----:B------:R-:W-:Y:S01]  /*01b0*/  IMAD.WIDE.U32 R2, R5, 0x10, R2 ;  /* 0x0000001005027825 */ /* 0x000fe200078e0002 */
[----:B------:R-:W-:Y:S02]  /*01c0*/  IADD3.X R5, PT, PT, R9, UR7, RZ, P0, P1 ;  /* 0x0000000709057c10 */ /* 0x000fe400087e24ff */
[----:B------:R-:W-:Y:S02]  /*01d0*/  LEA.HI R9, R0, UR4, RZ, 0x1d ;  /* 0x0000000400097c11 */ /* 0x000fe4000f8fe8ff */
[----:B------:R-:W-:-:S05]  /*01e0*/  IADD3 R2, P0, PT, R2, R7, RZ ;  /* 0x0000000702027210 */ /* 0x000fca0007f1e0ff */
[----:B----4-:R-:W-:-:S08]  /*01f0*/  IMAD.X R3, R3, 0x1, R5, P0 ;  /* 0x0000000103037824 */ /* 0x010fd000000e0605 */
.L_x_28:
[----:B0-----:R-:W2:Y:S01]  /*0200*/  LDG.E R4, desc[UR8][R2.64] ;  /* 0x0000000802047981 */ /* 0x001ea2000c1e1900 */
[----:B------:R-:W-:Y:S01]  /*0210*/  IMAD.MOV.U32 R6, RZ, RZ, 0x1010101 ;  /* 0x01010101ff067424 */ /* 0x000fe200078e00ff */
[----:B------:R-:W-:Y:S05]  /*0220*/  WARPSYNC.ALL ;  /* 0x0000000000007948 */ /* 0x000fea0003800000 */
[----:B------:R-:W-:Y:S01]  /*0230*/  IMAD.MOV.U32 R7, RZ, RZ, 0x1010101 ;  /* 0x01010101ff077424 */ /* 0x000fe200078e00ff */
[C---:B------:R-:W-:Y:S01]  /*0240*/  LOP3.LUT P0, RZ, R0.reuse, 0x1f, RZ, 0xc0, !PT ;  /* 0x0000001f00ff7812 */ /* 0x040fe2000780c0ff */
[----:B------:R-:W-:Y:S01]  /*0250*/  IMAD.IADD R8, R11, 0x1, R8 ;  /* 0x000000010b087824 */ /* 0x000fe200078e0208 */
[----:B------:R-:W-:Y:S01]  /*0260*/  ISETP.GT.U32.AND P1, PT, R0, 0x7, PT ;  /* 0x000000070000780c */ /* 0x000fe20003f24070 */
[----:B------:R-:W-:Y:S04]  /*0270*/  BSSY B0, `(.L_x_22) ;  /* 0x0000017000007945 */ /* 0x000fe80003800000 */
[----:B------:R-:W-:Y:S01]  /*0280*/  BSSY.RELIABLE B1, `(.L_x_23) ;  /* 0x000000d000017945 */ /* 0x000fe20003800100 */
[----:B-12---:R-:W-:-:S15]  /*0290*/  IMMA.16816.U8.U8 R4, R6.ROW, R4.COL, RZ ;  /* 0x0000000406047237 */ /* 0x006fde00004004ff */
[----:B------:R-:W-:-:S04]  /*02a0*/  NOP ;  /* 0x0000000000007918 */ /* 0x000fc80000000000 */
[----:B------:R-:W-:-:S05]  /*02b0*/  IADD3 R4, PT, PT, R4, R5, RZ ;  /* 0x0000000504047210 */ /* 0x000fca0007ffe0ff */
[----:B------:R0:W-:Y:S01]  /*02c0*/  @!P0 STS [R9], R4 ;  /* 0x0000000409008388 */ /* 0x0001e20000000800 */
[----:B------:R-:W-:Y:S01]  /*02d0*/  BAR.SYNC.DEFER_BLOCKING 0x0 ;  /* 0x0000000000007b1d */ /* 0x000fe20000010000 */
[----:B------:R-:W-:-:S05]  /*02e0*/  ISETP.GE.AND P0, PT, R8, UR10, PT ;  /* 0x0000000a08007c0c */ /* 0x000fca000bf06270 */
[----:B------:R0:W1:Y:S01]  /*02f0*/  @!P1 LDS R5, [R10] ;  /* 0x000000000a059984 */ /* 0x0000620000000800 */
[----:B------:R-:W-:Y:S07]  /*0300*/  @!P1 BRA `(.L_x_24) ;  /* 0x0000000000109947 */ /* 0x000fee0003800000 */
[----:B------:R-:W-:-:S13]  /*0310*/  ISETP.GT.U32.AND P1, PT, R0, 0x1f, PT ;  /* 0x0000001f0000780c */ /* 0x000fda0003f24070 */
[----:B------:R-:W-:Y:S05]  /*0320*/  @P1 BREAK.RELIABLE B1 ;  /* 0x0000000000011942 */ /* 0x000fea0003800100 */
[----:B------:R-:W-:Y:S05]  /*0330*/  @P1 BRA `(.L_x_25) ;  /* 0x0000000000281947 */ /* 0x000fea0003800000 */
[----:B-1----:R-:W-:-:S07]  /*0340*/  IMAD.MOV.U32 R5, RZ, RZ, RZ ;  /* 0x000000ffff057224 */ /* 0x002fce00078e00ff */
.L_x_24:
[----:B------:R-:W-:Y:S05]  /*0350*/  BSYNC.RELIABLE B1 ;  /* 0x0000000000017941 */ /* 0x000fea0003800100 */
.L_x_23:
[----:B------:R-:W-:-:S03]  /*0360*/  UMOV UR4, 0xffffffff ;  /* 0xffffffff00047882 */ /* 0x000fc60000000000 */
[----:B------:R-:W-:Y:S05]  /*0370*/  BRA.DIV UR4, `(.L_x_26) ;  /* 0x0000000204247947 */ /* 0x000fea000b800000 */
[----:B01----:R-:W0:Y:S02]  /*0380*/  SHFL.DOWN PT, R4, R5, 0x4, 0x1f ;  /* 0x08801f0005047f89 */ /* 0x003e2400000e0000 */
[----:B0-----:R-:W-:-:S05]  /*0390*/  IADD3 R4, PT, PT, R4, R5, RZ ;  /* 0x0000000504047210 */ /* 0x001fca0007ffe0ff */
[----:B------:R0:W1:Y:S02]  /*03a0*/  SHFL.DOWN PT, R7, R4, 0x2, 0x1f ;  /* 0x08401f0004077f89 */ /* 0x00006400000e0000 */
.L_x_31:
[----:B------:R-:W-:Y:S01]  /*03b0*/  UMOV UR4, 0xffffffff ;  /* 0xffffffff00047882 */ /* 0x000fe20000000000 */
[----:B-1----:R-:W-:Y:S02]  /*03c0*/  IMAD.IADD R7, R4, 0x1, R7 ;  /* 0x0000000104077824 */ /* 0x002fe400078e0207 */
[----:B------:R-:W-:Y:S05]  /*03d0*/  BRA.DIV UR4, `(.L_x_27) ;  /* 0x0000000204447947 */ /* 0x000fea000b800000 */
.L_x_25:
[----:B------:R-:W-:Y:S05]  /*03e0*/  BSYNC B0 ;  /* 0x0000000000007941 */ /* 0x000fea0003800000 */
.L_x_22:
[----:B------:R-:W-:Y:S05]  /*03f0*/  @!P0 BRA `(.L_x_28) ;  /* 0xfffffffc00808947 */ /* 0x000fea000383ffff */
[----:B------:R-:W-:Y:S05]  /*0400*/  EXIT ;  /* 0x000000000000794d */ /* 0x000fea0003800000 */
.L_x_26:
[----:B------:R-:W-:Y:S01]  /*0410*/  IMAD.MOV.U32 R12, RZ, RZ, 0x4 ;  /* 0x00000004ff0c7424 */ /* 0x000fe200078e00ff */
[----:B------:R-:W-:Y:S01]  /*0420*/  MOV R13, 0x1f ;  /* 0x0000001f000d7802 */ /* 0x000fe20000000f00 */
[----:B------:R-:W-:-:S07]  /*0430*/  IMAD.MOV.U32 R6, RZ, RZ, -0x1 ;  /* 0xffffffffff067424 */ /* 0x000fce00078e00ff */
[----:B01----:R-:W-:Y:S05]  /*0440*/  WARPSYNC.COLLECTIVE R6, `(.L_x_29) ;  /* 0x0000000006087348 */ /* 0x003fea0003c00000 */
[----:B-1----:R1:W2:Y:S02]  /*0450*/  SHFL.DOWN P1, R7, R5, R12, R13 ;  /* 0x0800000c05077389 */ /* 0x0022a4000002000d */
[----:B012---:R-:W-:Y:S05]  /*0460*/  ENDCOLLECTIVE ;  /* 0x000000000000791b */ /* 0x007fea0003800000 */
.L_x_29:
[----:B------:R-:W-:Y:S02]  /*0470*/  IMAD.MOV.U32 R12, RZ, RZ, 0x2 ;  /* 0x00000002ff0c7424 */ /* 0x000fe400078e00ff */
[----:B------:R-:W-:-:S05]  /*0480*/  IMAD.MOV.U32 R4, RZ, RZ, R7 ;  /* 0x000000ffff047224 */ /* 0x000fca00078e0007 */
[----:B------:R-:W-:-:S05]  /*0490*/  IADD3 R4, PT, PT, R4, R5, RZ ;  /* 0x0000000504047210 */ /* 0x000fca0007ffe0ff */
[----:B------:R-:W-:-:S07]  /*04a0*/  IMAD.MOV.U32 R5, RZ, RZ, R4 ;  /* 0x000000ffff057224 */ /* 0x000fce00078e0004 */
[----:B------:R-:W-:Y:S05]  /*04b0*/  WARPSYNC.COLLECTIVE R6, `(.L_x_30) ;  /* 0x0000000006087348 */ /* 0x000fea0003c00000 */
[----:B------:R0:W1:Y:S02]  /*04c0*/  SHFL.DOWN P1, R7, R5, R12, R13 ;  /* 0x0800000c05077389 */ /* 0x000064000002000d */
[----:B01----:R-:W-:Y:S05]  /*04d0*/  ENDCOLLECTIVE ;  /* 0x000000000000791b */ /* 0x003fea0003800000 */
.L_x_30:
[----:B------:R-:W-:Y:S05]  /*04e0*/  BRA `(.L_x_31) ;  /* 0xfffffffc00b07947 */ /* 0x000fea000383ffff */
.L_x_27:
[----:B------:R-:W-:Y:S01]  /*04f0*/  BSSY B2, `(.L_x_32) ;  /* 0x0000008000027945 */ /* 0x000fe20003800000 */
[----:B------:R-:W-:Y:S01]  /*0500*/  MOV R5, R7 ;  /* 0x0000000700057202 */ /* 0x000fe20000000f00 */
[----:B------:R-:W-:Y:S01]  /*0510*/  IMAD.MOV.U32 R12, RZ, RZ, 0x1 ;  /* 0x00000001ff0c7424 */ /* 0x000fe200078e00ff */
[----:B------:R-:W-:Y:S01]  /*0520*/  MOV R6, 0xffffffff ;  /* 0xffffffff00067802 */ /* 0x000fe20000000f00 */
[----:B------:R-:W-:-:S07]  /*0530*/  IMAD.MOV.U32 R13, RZ, RZ, 0x1f ;  /* 0x0000001fff0d7424 */ /* 0x000fce00078e00ff */
[----:B0-----:R-:W-:Y:S05]  /*0540*/  WARPSYNC.COLLECTIVE R6, `(.L_x_33) ;  /* 0x0000000006087348 */ /* 0x001fea0003c00000 */
[----:B------:R1:W2:Y:S02]  /*0550*/  SHFL.DOWN P1, R7, R5, R12, R13 ;  /* 0x0800000c05077389 */ /* 0x0002a4000002000d */
[----:B012---:R-:W-:Y:S05]  /*0560*/  ENDCOLLECTIVE ;  /* 0x000000000000791b */ /* 0x007fea0003800000 */
.L_x_33:
[----:B------:R-:W-:Y:S05]  /*0570*/  BSYNC B2 ;  /* 0x0000000000027941 */ /* 0x000fea0003800000 */
.L_x_32:
[----:B------:R-:W-:Y:S05]  /*0580*/  BRA `(.L_x_25) ;  /* 0xfffffffc00947947 */ /* 0x000fea000383ffff */
.L_x_34:
        /* <DEDUP_REMOVED lines=15> */
.L_x_40:


//--------------------- .text._Z17convertFp16ToFp32PfP6__halfi --------------------------
	.section	.text._Z17convertFp16ToFp32PfP6__halfi,"ax",@progbits
	.align	128
        .global         _Z17convertFp16ToFp32PfP6__halfi
        .type           _Z17convertFp16ToFp32PfP6__halfi,@function
        .size           _Z17convertFp16ToFp32PfP6__halfi,(.L_x_41 - _Z17convertFp16ToFp32PfP6__halfi)
        .other          _Z17convertFp16ToFp32PfP6__halfi,@"STO_CUDA_ENTRY STV_DEFAULT"
_Z17convertFp16ToFp32PfP6__halfi:
.text._Z17convertFp16ToFp32PfP6__halfi:
[----:B------:R-:W-:Y:S01]  /*0000*/  LDC R1, c[0x0][0x37c] ;  /* 0x0000df00ff017b82 */ /* 0x000fe20000000800 */
[----:B------:R-:W0:Y:S01]  /*0010*/  S2R R7, SR_CTAID.X ;  /* 0x0000000000077919 */ /* 0x000e220000002500 */
[----:B------:R-:W0:Y:S01]  /*0020*/  LDCU UR4, c[0x0][0x360] ;  /* 0x00006c00ff0477ac */ /* 0x000e220008000800 */
[----:B------:R-:W0:Y:S01]  /*0030*/  S2R R0, SR_TID.X ;  /* 0x0000000000007919 */ /* 0x000e220000002100 */
[----:B------:R-:W1:Y:S01]  /*0040*/  LDCU UR5, c[0x0][0x390] ;  /* 0x00007200ff0577ac */ /* 0x000e620008000800 */
[----:B0-----:R-:W-:-:S05]  /*0050*/  IMAD R7, R7, UR4, R0 ;  /* 0x0000000407077c24 */ /* 0x001fca000f8e0200 */
[----:B-1----:R-:W-:-:S13]  /*0060*/  ISETP.GE.AND P0, PT, R7, UR5, PT ;  /* 0x0000000507007c0c */ /* 0x002fda000bf06270 */
[----:B------:R-:W-:Y:S05]  /*0070*/  @P0 EXIT ;  /* 0x000000000000094d */ /* 0x000fea0003800000 */
[----:B------:R-:W0:Y:S01]  /*0080*/  LDC.64 R2, c[0x0][0x388] ;  /* 0x0000e200ff027b82 */ /* 0x000e220000000a00 */
[----:B------:R-:W1:Y:S07]  /*0090*/  LDCU.64 UR4, c[0x0][0x358] ;  /* 0x00006b00ff0477ac */ /* 0x000e6e0008000a00 */
[----:B------:R-:W2:Y:S01]  /*00a0*/  LDC.64 R4, c[0x0][0x380] ;  /* 0x0000e000ff047b82 */ /* 0x000ea20000000a00 */
[----:B0-----:R-:W-:-:S06]  /*00b0*/  IMAD.WIDE R2, R7, 0x2, R2 ;  /* 0x0000000207027825 */ /* 0x001fcc00078e0202 */
[----:B-1----:R-:W3:Y:S01]  /*00c0*/  LDG.E.U16 R2, desc[UR4][R2.64] ;  /* 0x0000000402027981 */ /* 0x002ee2000c1e1500 */
[----:B--2---:R-:W-:-:S04]  /*00d0*/  IMAD.WIDE R4, R7, 0x4, R4 ;  /* 0x0000000407047825 */ /* 0x004fc800078e0204 */
[----:B---3--:R-:W-:-:S05]  /*00e0*/  HADD2.F32 R7, -RZ, R2.H0_H0 ;  /* 0x20000002ff077230 */ /* 0x008fca0000004100 */
[----:B------:R-:W-:Y:S01]  /*00f0*/  STG.E desc[UR4][R4.64], R7 ;  /* 0x0000000704007986 */ /* 0x000fe2000c101904 */
[----:B------:R-:W-:Y:S05]  /*0100*/  EXIT ;  /* 0x000000000000794d */ /* 0x000fea0003800000 */
.L_x_35:
        /* <DEDUP_REMOVED lines=15> */
.L_x_41:


//--------------------- .text._Z17convertFp32ToFp16P6__halfPfi --------------------------
	.section	.text._Z17convertFp32ToFp16P6__halfPfi,"ax",@progbits
	.align	128
        .global         _Z17convertFp32ToFp16P6__halfPfi
        .type           _Z17convertFp32ToFp16P6__halfPfi,@function
        .size           _Z17convertFp32ToFp16P6__halfPfi,(.L_x_42 - _Z17convertFp32ToFp16P6__halfPfi)
        .other          _Z17convertFp32ToFp16P6__halfPfi,@"STO_CUDA_ENTRY STV_DEFAULT"
_Z17convertFp32ToFp16P6__halfPfi:
.text._Z17convertFp32ToFp16P6__halfPfi:
        /* <DEDUP_REMOVED lines=12> */
[----:B-1----:R-:W3:Y:S01]  /*00c0*/  LDG.E R2, desc[UR4][R2.64] ;  /* 0x0000000402027981 */ /* 0x002ee2000c1e1900 */
[----:B--2---:R-:W-:Y:S01]  /*00d0*/  IMAD.WIDE R4, R7, 0x2, R4 ;  /* 0x0000000207047825 */ /* 0x004fe200078e0204 */
[----:B---3--:R-:W-:-:S05]  /*00e0*/  F2FP.F16.F32.PACK_AB R0, RZ, R2 ;  /* 0x00000002ff00723e */ /* 0x008fca00000000ff */
[----:B------:R-:W-:Y:S01]  /*00f0*/  STG.E.U16 desc[UR4][R4.64], R0 ;  /* 0x0000000004007986 */ /* 0x000fe2000c101504 */
[----:B------:R-:W-:Y:S05]  /*0100*/  EXIT ;  /* 0x000000000000794d */ /* 0x000fea0003800000 */
.L_x_36:
        /* <DEDUP_REMOVED lines=15> */
.L_x_42:


//--------------------- .nv.shared.reserved.0     --------------------------
	.section	.nv.shared.reserved.0,"aw",@nobits
	.weak		__nv_reservedSMEM_offset_0_alias
	.size		__nv_reservedSMEM_offset_0_alias, 0, 64
	.other		__nv_reservedSMEM_offset_0_alias,@"STO_CUDA_RESERVED_SHARED STV_DEFAULT"
__nv_reservedSMEM_offset_0_alias:
	.zero		0
	.zero		64


//--------------------- .nv.global                --------------------------
	.section	.nv.global,"aw",@nobits
.nv.global:
	.type		_ZN34_INTERNAL_89fd43c2_4_k_cu_624111a46thrust24THRUST_300001_SM_1000_NS12placeholders2_5E,@object
	.size		_ZN34_INTERNAL_89fd43c2_4_k_cu_624111a46thrust24THRUST_300001_SM_1000_NS12placeholders2_5E,(_ZN34_INTERNAL_89fd43c2_4_k_cu_624111a44cuda3std3__45__cpo6cbeginE - _ZN34_INTERNAL_89fd43c2_4_k_cu_624111a46thrust24THRUST_300001_SM_1000_NS12placeholders2_5E)
_ZN34_INTERNAL_89fd43c2_4_k_cu_624111a46thrust24THRUST_300001_SM_1000_NS12placeholders2_5E:
	.zero		1
	.type		_ZN34_INTERNAL_89fd43c2_4_k_cu_624111a44cuda3std3__45__cpo6cbeginE,@object
	.size		_ZN34_INTERNAL_89fd43c2_4_k_cu_624111a44cuda3std3__45__cpo6cbeginE,(_ZN34_INTERNAL_89fd43c2_4_k_cu_624111a44cuda3std6ranges3__45__cpo6cbeginE - _ZN34_INTERNAL_89fd43c2_4_k_cu_624111a44cuda3std3__45__cpo6cbeginE)
_ZN34_INTERNAL_89fd43c2_4_k_cu_624111a44cuda3std3__45__cpo6cbeginE:
	.zero		1
	.type		_ZN34_INTERNAL_89fd43c2_4_k_cu_624111a44cuda3std6ranges3__45__cpo6cbeginE,@object
	.size		_ZN34_INTERNAL_89fd43c2_4_k_cu_624111a44cuda3std6ranges3__45__cpo6cbeginE,(_ZN34_INTERNAL_89fd43c2_4_k_cu_624111a44cuda3std3__48in_placeE - _ZN34_INTERNAL_89fd43c2_4_k_cu_624111a44cuda3std6ranges3__45__cpo6cbeginE)
_ZN34_INTERNAL_89fd43c2_4_k_cu_624111a44cuda3std6ranges3__45__cpo6cbeginE:
	.zero		1
	.type		_ZN34_INTERNAL_89fd43c2_4_k_cu_624111a44cuda3std3__48in_placeE,@object
	.size		_ZN34_INTERNAL_89fd43c2_4_k_cu_624111a44cuda3std3__48in_placeE,(_ZN34_INTERNAL_89fd43c2_4_k_cu_624111a44cuda3std6ranges3__45__cpo4sizeE - _ZN34_INTERNAL_89fd43c2_4_k_cu_624111a44cuda3std3__48in_placeE)
_ZN34_INTERNAL_89fd43c2_4_k_cu_624111a44cuda3std3__48in_placeE:
	.zero		1
	.type		_ZN34_INTERNAL_89fd43c2_4_k_cu_624111a44cuda3std6ranges3__45__cpo4sizeE,@object
	.size		_ZN34_INTERNAL_89fd43c2_4_k_cu_624111a44cuda3std6ranges3__45__cpo4sizeE,(_ZN34_INTERNAL_89fd43c2_4_k_cu_624111a46thrust24THRUST_300001_SM_1000_NS12placeholders2_9E - _ZN34_INTERNAL_89fd43c2_4_k_cu_624111a44cuda3std6ranges3__45__cpo4sizeE)
_ZN34_INTERNAL_89fd43c2_4_k_cu_624111a44cuda3std6ranges3__45__cpo4sizeE:
	.zero		1
	.type		_ZN34_INTERNAL_89fd43c2_4_k_cu_624111a46thrust24THRUST_300001_SM_1000_NS12placeholders2_9E,@object
	.size		_ZN34_INTERNAL_89fd43c2_4_k_cu_624111a46thrust24THRUST_300001_SM_1000_NS12placeholders2_9E,(_ZN34_INTERNAL_89fd43c2_4_k_cu_624111a44cuda3std3__45__cpo7crbeginE - _ZN34_INTERNAL_89fd43c2_4_k_cu_624111a46thrust24THRUST_300001_SM_1000_NS12placeholders2_9E)
_ZN34_INTERNAL_89fd43c2_4_k_cu_624111a46thrust24THRUST_300001_SM_1000_NS12placeholders2_9E:
	.zero		1
	.type		_ZN34_INTERNAL_89fd43c2_4_k_cu_624111a44cuda3std3__45__cpo7crbeginE,@object
	.size		_ZN34_INTERNAL_89fd43c2_4_k_cu_624111a44cuda3std3__45__cpo7crbeginE,(_ZN34_INTERNAL_89fd43c2_4_k_cu_624111a44cuda3std6ranges3__45__cpo4nextE - _ZN34_INTERNAL_89fd43c2_4_k_cu_624111a44cuda3std3__45__cpo7crbeginE)
_ZN34_INTERNAL_89fd43c2_4_k_cu_624111a44cuda3std3__45__cpo7crbeginE:
	.zero		1
	.type		_ZN34_INTERNAL_89fd43c2_4_k_cu_624111a44cuda3std6ranges3__45__cpo4nextE,@object
	.size		_ZN34_INTERNAL_89fd43c2_4_k_cu_624111a44cuda3std6ranges3__45__cpo4nextE,(_ZN34_INTERNAL_89fd43c2_4_k_cu_624111a44cuda3std6ranges3__45__cpo4swapE - _ZN34_INTERNAL_89fd43c2_4_k_cu_624111a44cuda3std6ranges3__45__cpo4nextE)
_ZN34_INTERNAL_89fd43c2_4_k_cu_624111a44cuda3std6ranges3__45__cpo4nextE:
	.zero		1
	.type		_ZN34_INTERNAL_89fd43c2_4_k_cu_624111a44cuda3std6ranges3__45__cpo4swapE,@object
	.size		_ZN34_INTERNAL_89fd43c2_4_k_cu_624111a44cuda3std6ranges3__45__cpo4swapE,(_ZN34_INTERNAL_89fd43c2_4_k_cu_624111a46thrust24THRUST_300001_SM_1000_NS12placeholders2_1E - _ZN34_INTERNAL_89fd43c2_4_k_cu_624111a44cuda3std6ranges3__45__cpo4swapE)
_ZN34_INTERNAL_89fd43c2_4_k_cu_624111a44cuda3std6ranges3__45__cpo4swapE:
	.zero		1
	.type		_ZN34_INTERNAL_89fd43c2_4_k_cu_624111a46thrust24THRUST_300001_SM_1000_NS12placeholders2_1E,@object
	.size		_ZN34_INTERNAL_89fd43c2_4_k_cu_624111a46thrust24THRUST_300001_SM_1000_NS12placeholders2_1E,(_ZN34_INTERNAL_89fd43c2_4_k_cu_624111a46thrust24THRUST_300001_SM_1000_NS12placeholders2_3E - _ZN34_INTERNAL_89fd43c2_4_k_cu_624111a46thrust24THRUST_300001_SM_1000_NS12placeholders2_1E)
_ZN34_INTERNAL_89fd43c2_4_k_cu_624111a46thrust24THRUST_300001_SM_1000_NS12placeholders2_1E:
	.zero		1
	.type		_ZN34_INTERNAL_89fd43c2_4_k_cu_624111a46thrust24THRUST_300001_SM_1000_NS12placeholders2_3E,@object
	.size		_ZN34_INTERNAL_89fd43c2_4_k_cu_624111a46thrust24THRUST_300001_SM_1000_NS12placeholders2_3E,(_ZN34_INTERNAL_89fd43c2_4_k_cu_624111a44cuda3std3__45__cpo5beginE - _ZN34_INTERNAL_89fd43c2_4_k_cu_624111a46thrust24THRUST_300001_SM_1000_NS12placeholders2_3E)
_ZN34_INTERNAL_89fd43c2_4_k_cu_624111a46thrust24THRUST_300001_SM_1000_NS12placeholders2_3E:
	.zero		1
	.type		_ZN34_INTERNAL_89fd43c2_4_k_cu_624111a44cuda3std3__45__cpo5beginE,@object
	.size		_ZN34_INTERNAL_89fd43c2_4_k_cu_624111a44cuda3std3__45__cpo5beginE,(_ZN34_INTERNAL_89fd43c2_4_k_cu_624111a44cuda3std6ranges3__45__cpo5beginE - _ZN34_INTERNAL_89fd43c2_4_k_cu_624111a44cuda3std3__45__cpo5beginE)
_ZN34_INTERNAL_89fd43c2_4_k_cu_624111a44cuda3std3__45__cpo5beginE:
	.zero		1
	.type		_ZN34_INTERNAL_89fd43c2_4_k_cu_624111a44cuda3std6ranges3__45__cpo5beginE,@object
	.size		_ZN34_INTERNAL_89fd43c2_4_k_cu_624111a44cuda3std6ranges3__45__cpo5beginE,(_ZN34_INTERNAL_89fd43c2_4_k_cu_624111a44cuda3std3__436_GLOBAL__N__89fd43c2_4_k_cu_624111a46ignoreE - _ZN34_INTERNAL_89fd43c2_4_k_cu_624111a44cuda3std6ranges3__45__cpo5beginE)
_ZN34_INTERNAL_89fd43c2_4_k_cu_624111a44cuda3std6ranges3__45__cpo5beginE:
	.zero		1
	.type		_ZN34_INTERNAL_89fd43c2_4_k_cu_624111a44cuda3std3__436_GLOBAL__N__89fd43c2_4_k_cu_624111a46ignoreE,@object
	.size		_ZN34_INTERNAL_89fd43c2_4_k_cu_624111a44cuda3std3__436_GLOBAL__N__89fd43c2_4_k_cu_624111a46ignoreE,(_ZN34_INTERNAL_89fd43c2_4_k_cu_624111a44cuda3std6ranges3__45__cpo4dataE - _ZN34_INTERNAL_89fd43c2_4_k_cu_624111a44cuda3std3__436_GLOBAL__N__89fd43c2_4_k_cu_624111a46ignoreE)
_ZN34_INTERNAL_89fd43c2_4_k_cu_624111a44cuda3std3__436_GLOBAL__N__89fd43c2_4_k_cu_624111a46ignoreE:
	.zero		1
	.type		_ZN34_INTERNAL_89fd43c2_4_k_cu_624111a44cuda3std6ranges3__45__cpo4dataE,@object
	.size		_ZN34_INTERNAL_89fd43c2_4_k_cu_624111a44cuda3std6ranges3__45__cpo4dataE,(_ZN34_INTERNAL_89fd43c2_4_k_cu_624111a46thrust24THRUST_300001_SM_1000_NS12placeholders2_7E - _ZN34_INTERNAL_89fd43c2_4_k_cu_624111a44cuda3std6ranges3__45__cpo4dataE)
_ZN34_INTERNAL_89fd43c2_4_k_cu_624111a44cuda3std6ranges3__45__cpo4dataE:
	.zero		1
	.type		_ZN34_INTERNAL_89fd43c2_4_k_cu_624111a46thrust24THRUST_300001_SM_1000_NS12placeholders2_7E,@object
	.size		_ZN34_INTERNAL_89fd43c2_4_k_cu_624111a46thrust24THRUST_300001_SM_1000_NS12placeholders2_7E,(_ZN34_INTERNAL_89fd43c2_4_k_cu_624111a44cuda3std3__45__cpo6rbeginE - _ZN34_INTERNAL_89fd43c2_4_k_cu_624111a46thrust24THRUST_300001_SM_1000_NS12placeholders2_7E)
_ZN34_INTERNAL_89fd43c2_4_k_cu_624111a46thrust24THRUST_300001_SM_1000_NS12placeholders2_7E:
	.zero		1
	.type		_ZN34_INTERNAL_89fd43c2_4_k_cu_624111a44cuda3std3__45__cpo6rbeginE,@object
	.size		_ZN34_INTERNAL_89fd43c2_4_k_cu_624111a44cuda3std3__45__cpo6rbeginE,(_ZN34_INTERNAL_89fd43c2_4_k_cu_624111a44cuda3std6ranges3__45__cpo7advanceE - _ZN34_INTERNAL_89fd43c2_4_k_cu_624111a44cuda3std3__45__cpo6rbeginE)
_ZN34_INTERNAL_89fd43c2_4_k_cu_624111a44cuda3std3__45__cpo6rbeginE:
	.zero		1
	.type		_ZN34_INTERNAL_89fd43c2_4_k_cu_624111a44cuda3std6ranges3__45__cpo7advanceE,@object
	.size		_ZN34_INTERNAL_89fd43c2_4_k_cu_624111a44cuda3std6ranges3__45__cpo7advanceE,(_ZN34_INTERNAL_89fd43c2_4_k_cu_624111a44cuda3std3__47nulloptE - _ZN34_INTERNAL_89fd43c2_4_k_cu_624111a44cuda3std6ranges3__45__cpo7advanceE)
_ZN34_INTERNAL_89fd43c2_4_k_cu_624111a44cuda3std6ranges3__45__cpo7advanceE:
	.zero		1
	.type		_ZN34_INTERNAL_89fd43c2_4_k_cu_624111a44cuda3std3__47nulloptE,@object
	.size		_ZN34_INTERNAL_89fd43c2_4_k_cu_624111a44cuda3std3__47nulloptE,(_ZN34_INTERNAL_89fd43c2_4_k_cu_624111a44cuda3std6ranges3__45__cpo8distanceE - _ZN34_INTERNAL_89fd43c2_4_k_cu_624111a44cuda3std3__47nulloptE)
_ZN34_INTERNAL_89fd43c2_4_k_cu_624111a44cuda3std3__47nulloptE:
	.zero		1
	.type		_ZN34_INTERNAL_89fd43c2_4_k_cu_624111a44cuda3std6ranges3__45__cpo8distanceE,@object
	.size		_ZN34_INTERNAL_89fd43c2_4_k_cu_624111a44cuda3std6ranges3__45__cpo8distanceE,(_ZN34_INTERNAL_89fd43c2_4_k_cu_624111a46thrust24THRUST_300001_SM_1000_NS12placeholders2_6E - _ZN34_INTERNAL_89fd43c2_4_k_cu_624111a44cuda3std6ranges3__45__cpo8distanceE)
_ZN34_INTERNAL_89fd43c2_4_k_cu_624111a44cuda3std6ranges3__45__cpo8distanceE:
	.zero		1
	.type		_ZN34_INTERNAL_89fd43c2_4_k_cu_624111a46thrust24THRUST_300001_SM_1000_NS12placeholders2_6E,@object
	.size		_ZN34_INTERNAL_89fd43c2_4_k_cu_624111a46thrust24THRUST_300001_SM_1000_NS12placeholders2_6E,(_ZN34_INTERNAL_89fd43c2_4_k_cu_624111a44cuda3std3__45__cpo4cendE - _ZN34_INTERNAL_89fd43c2_4_k_cu_624111a46thrust24THRUST_300001_SM_1000_NS12placeholders2_6E)
_ZN34_INTERNAL_89fd43c2_4_k_cu_624111a46thrust24THRUST_300001_SM_1000_NS12placeholders2_6E:
	.zero		1
	.type		_ZN34_INTERNAL_89fd43c2_4_k_cu_624111a44cuda3std3__45__cpo4cendE,@object
	.size		_ZN34_INTERNAL_89fd43c2_4_k_cu_624111a44cuda3std3__45__cpo4cendE,(_ZN34_INTERNAL_89fd43c2_4_k_cu_624111a44cuda3std6ranges3__45__cpo4cendE - _ZN34_INTERNAL_89fd43c2_4_k_cu_624111a44cuda3std3__45__cpo4cendE)
_ZN34_INTERNAL_89fd43c2_4_k_cu_624111a44cuda3std3__45__cpo4cendE:
	.zero		1
	.type		_ZN34_INTERNAL_89fd43c2_4_k_cu_624111a44cuda3std6ranges3__45__cpo4cendE,@object
	.size		_ZN34_INTERNAL_89fd43c2_4_k_cu_624111a44cuda3std6ranges3__45__cpo4cendE,(_ZN34_INTERNAL_89fd43c2_4_k_cu_624111a44cuda3std3__420unreachable_sentinelE - _ZN34_INTERNAL_89fd43c2_4_k_cu_624111a44cuda3std6ranges3__45__cpo4cendE)
_ZN34_INTERNAL_89fd43c2_4_k_cu_624111a44cuda3std6ranges3__45__cpo4cendE:
	.zero		1
	.type		_ZN34_INTERNAL_89fd43c2_4_k_cu_624111a44cuda3std3__420unreachable_sentinelE,@object
	.size		_ZN34_INTERNAL_89fd43c2_4_k_cu_624111a44cuda3std3__420unreachable_sentinelE,(_ZN34_INTERNAL_89fd43c2_4_k_cu_624111a44cuda3std6ranges3__45__cpo5ssizeE - _ZN34_INTERNAL_89fd43c2_4_k_cu_624111a44cuda3std3__420unreachable_sentinelE)
_ZN34_INTERNAL_89fd43c2_4_k_cu_624111a44cuda3std3__420unreachable_sentinelE:
	.zero		1
	.type		_ZN34_INTERNAL_89fd43c2_4_k_cu_624111a44cuda3std6ranges3__45__cpo5ssizeE,@object
	.size		_ZN34_INTERNAL_89fd43c2_4_k_cu_624111a44cuda3std6ranges3__45__cpo5ssizeE,(_ZN34_INTERNAL_89fd43c2_4_k_cu_624111a46thrust24THRUST_300001_SM_1000_NS12placeholders3_10E - _ZN34_INTERNAL_89fd43c2_4_k_cu_624111a44cuda3std6ranges3__45__cpo5ssizeE)
_ZN34_INTERNAL_89fd43c2_4_k_cu_624111a44cuda3std6ranges3__45__cpo5ssizeE:
	.zero		1
	.type		_ZN34_INTERNAL_89fd43c2_4_k_cu_624111a46thrust24THRUST_300001_SM_1000_NS12placeholders3_10E,@object
	.size		_ZN34_INTERNAL_89fd43c2_4_k_cu_624111a46thrust24THRUST_300001_SM_1000_NS12placeholders3_10E,(_ZN34_INTERNAL_89fd43c2_4_k_cu_624111a44cuda3std3__45__cpo5crendE - _ZN34_INTERNAL_89fd43c2_4_k_cu_624111a46thrust24THRUST_300001_SM_1000_NS12placeholders3_10E)
_ZN34_INTERNAL_89fd43c2_4_k_cu_624111a46thrust24THRUST_300001_SM_1000_NS12placeholders3_10E:
	.zero		1
	.type		_ZN34_INTERNAL_89fd43c2_4_k_cu_624111a44cuda3std3__45__cpo5crendE,@object
	.size		_ZN34_INTERNAL_89fd43c2_4_k_cu_624111a44cuda3std3__45__cpo5crendE,(_ZN34_INTERNAL_89fd43c2_4_k_cu_624111a44cuda3std6ranges3__45__cpo4prevE - _ZN34_INTERNAL_89fd43c2_4_k_cu_624111a44cuda3std3__45__cpo5crendE)
_ZN34_INTERNAL_89fd43c2_4_k_cu_624111a44cuda3std3__45__cpo5crendE:
	.zero		1
	.type		_ZN34_INTERNAL_89fd43c2_4_k_cu_624111a44cuda3std6ranges3__45__cpo4prevE,@object
	.size		_ZN34_INTERNAL_89fd43c2_4_k_cu_624111a44cuda3std6ranges3__45__cpo4prevE,(_ZN34_INTERNAL_89fd43c2_4_k_cu_624111a44cuda3std6ranges3__45__cpo9iter_moveE - _ZN34_INTERNAL_89fd43c2_4_k_cu_624111a44cuda3std6ranges3__45__cpo4prevE)
_ZN34_INTERNAL_89fd43c2_4_k_cu_624111a44cuda3std6ranges3__45__cpo4prevE:
	.zero		1
	.type		_ZN34_INTERNAL_89fd43c2_4_k_cu_624111a44cuda3std6ranges3__45__cpo9iter_moveE,@object
	.size		_ZN34_INTERNAL_89fd43c2_4_k_cu_624111a44cuda3std6ranges3__45__cpo9iter_moveE,(_ZN34_INTERNAL_89fd43c2_4_k_cu_624111a46thrust24THRUST_300001_SM_1000_NS12placeholders2_2E - _ZN34_INTERNAL_89fd43c2_4_k_cu_624111a44cuda3std6ranges3__45__cpo9iter_moveE)
_ZN34_INTERNAL_89fd43c2_4_k_cu_624111a44cuda3std6ranges3__45__cpo9iter_moveE:
	.zero		1
	.type		_ZN34_INTERNAL_89fd43c2_4_k_cu_624111a46thrust24THRUST_300001_SM_1000_NS12placeholders2_2E,@object
	.size		_ZN34_INTERNAL_89fd43c2_4_k_cu_624111a46thrust24THRUST_300001_SM_1000_NS12placeholders2_2E,(_ZN34_INTERNAL_89fd43c2_4_k_cu_624111a46thrust24THRUST_300001_SM_1000_NS12placeholders2_4E - _ZN34_INTERNAL_89fd43c2_4_k_cu_624111a46thrust24THRUST_300001_SM_1000_NS12placeholders2_2E)
_ZN34_INTERNAL_89fd43c2_4_k_cu_624111a46thrust24THRUST_300001_SM_1000_NS12placeholders2_2E:
	.zero		1
	.type		_ZN34_INTERNAL_89fd43c2_4_k_cu_624111a46thrust24THRUST_300001_SM_1000_NS12placeholders2_4E,@object
	.size		_ZN34_INTERNAL_89fd43c2_4_k_cu_624111a46thrust24THRUST_300001_SM_1000_NS12placeholders2_4E,(_ZN34_INTERNAL_89fd43c2_4_k_cu_624111a44cuda3std3__45__cpo3endE - _ZN34_INTERNAL_89fd43c2_4_k_cu_624111a46thrust24THRUST_300001_SM_1000_NS12placeholders2_4E)
_ZN34_INTERNAL_89fd43c2_4_k_cu_624111a46thrust24THRUST_300001_SM_1000_NS12placeholders2_4E:
	.zero		1
	.type		_ZN34_INTERNAL_89fd43c2_4_k_cu_624111a44cuda3std3__45__cpo3endE,@object
	.size		_ZN34_INTERNAL_89fd43c2_4_k_cu_624111a44cuda3std3__45__cpo3endE,(_ZN34_INTERNAL_89fd43c2_4_k_cu_624111a44cuda3std6ranges3__45__cpo3endE - _ZN34_INTERNAL_89fd43c2_4_k_cu_624111a44cuda3std3__45__cpo3endE)
_ZN34_INTERNAL_89fd43c2_4_k_cu_624111a44cuda3std3__45__cpo3endE:
	.zero		1
	.type		_ZN34_INTERNAL_89fd43c2_4_k_cu_624111a44cuda3std6ranges3__45__cpo3endE,@object
	.size		_ZN34_INTERNAL_89fd43c2_4_k_cu_624111a44cuda3std6ranges3__45__cpo3endE,(_ZN34_INTERNAL_89fd43c2_4_k_cu_624111a44cuda3std3__419piecewise_constructE - _ZN34_INTERNAL_89fd43c2_4_k_cu_624111a44cuda3std6ranges3__45__cpo3endE)
_ZN34_INTERNAL_89fd43c2_4_k_cu_624111a44cuda3std6ranges3__45__cpo3endE:
	.zero		1
	.type		_ZN34_INTERNAL_89fd43c2_4_k_cu_624111a44cuda3std3__419piecewise_constructE,@object
	.size		_ZN34_INTERNAL_89fd43c2_4_k_cu_624111a44cuda3std3__419piecewise_constructE,(_ZN34_INTERNAL_89fd43c2_4_k_cu_624111a44cuda3std6ranges3__45__cpo5cdataE - _ZN34_INTERNAL_89fd43c2_4_k_cu_624111a44cuda3std3__419piecewise_constructE)
_ZN34_INTERNAL_89fd43c2_4_k_cu_624111a44cuda3std3__419piecewise_constructE:
	.zero		1
	.type		_ZN34_INTERNAL_89fd43c2_4_k_cu_624111a44cuda3std6ranges3__45__cpo5cdataE,@object
	.size		_ZN34_INTERNAL_89fd43c2_4_k_cu_624111a44cuda3std6ranges3__45__cpo5cdataE,(_ZN34_INTERNAL_89fd43c2_4_k_cu_624111a46thrust24THRUST_300001_SM_1000_NS12placeholders2_8E - _ZN34_INTERNAL_89fd43c2_4_k_cu_624111a44cuda3std6ranges3__45__cpo5cdataE)
_ZN34_INTERNAL_89fd43c2_4_k_cu_624111a44cuda3std6ranges3__45__cpo5cdataE:
	.zero		1
	.type		_ZN34_INTERNAL_89fd43c2_4_k_cu_624111a46thrust24THRUST_300001_SM_1000_NS12placeholders2_8E,@object
	.size		_ZN34_INTERNAL_89fd43c2_4_k_cu_624111a46thrust24THRUST_300001_SM_1000_NS12placeholders2_8E,(_ZN34_INTERNAL_89fd43c2_4_k_cu_624111a44cuda3std3__45__cpo4rendE - _ZN34_INTERNAL_89fd43c2_4_k_cu_624111a46thrust24THRUST_300001_SM_1000_NS12placeholders2_8E)
_ZN34_INTERNAL_89fd43c2_4_k_cu_624111a46thrust24THRUST_300001_SM_1000_NS12placeholders2_8E:
	.zero		1
	.type		_ZN34_INTERNAL_89fd43c2_4_k_cu_624111a44cuda3std3__45__cpo4rendE,@object
	.size		_ZN34_INTERNAL_89fd43c2_4_k_cu_624111a44cuda3std3__45__cpo4rendE,(_ZN34_INTERNAL_89fd43c2_4_k_cu_624111a44cuda3std6ranges3__45__cpo9iter_swapE - _ZN34_INTERNAL_89fd43c2_4_k_cu_624111a44cuda3std3__45__cpo4rendE)
_ZN34_INTERNAL_89fd43c2_4_k_cu_624111a44cuda3std3__45__cpo4rendE:
	.zero		1
	.type		_ZN34_INTERNAL_89fd43c2_4_k_cu_624111a44cuda3std6ranges3__45__cpo9iter_swapE,@object
	.size		_ZN34_INTERNAL_89fd43c2_4_k_cu_624111a44cuda3std6ranges3__45__cpo9iter_swapE,(_ZN34_INTERNAL_89fd43c2_4_k_cu_624111a44cuda3std3__48unexpectE - _ZN34_INTERNAL_89fd43c2_4_k_cu_624111a44cuda3std6ranges3__45__cpo9iter_swapE)
_ZN34_INTERNAL_89fd43c2_4_k_cu_624111a44cuda3std6ranges3__45__cpo9iter_swapE:
	.zero		1
	.type		_ZN34_INTERNAL_89fd43c2_4_k_cu_624111a44cuda3std3__48unexpectE,@object
	.size		_ZN34_INTERNAL_89fd43c2_4_k_cu_624111a44cuda3std3__48unexpectE,(_ZN34_INTERNAL_89fd43c2_4_k_cu_624111a46thrust24THRUST_300001_SM_1000_NS6system6detail10sequential3seqE - _ZN34_INTERNAL_89fd43c2_4_k_cu_624111a44cuda3std3__48unexpectE)
_ZN34_INTERNAL_89fd43c2_4_k_cu_624111a44cuda3std3__48unexpectE:
	.zero		1
	.type		_ZN34_INTERNAL_89fd43c2_4_k_cu_624111a46thrust24THRUST_300001_SM_1000_NS6system6detail10sequential3seqE,@object
	.size		_ZN34_INTERNAL_89fd43c2_4_k_cu_624111a46thrust24THRUST_300001_SM_1000_NS6system6detail10sequential3seqE,(.L_29 - _ZN34_INTERNAL_89fd43c2_4_k_cu_624111a46thrust24THRUST_300001_SM_1000_NS6system6detail10sequential3seqE)
_ZN34_INTERNAL_89fd43c2_4_k_cu_624111a46thrust24THRUST_300001_SM_1000_NS6system6detail10sequential3seqE:
	.zero		1
.L_29:


//--------------------- .nv.shared._Z8shfl_sumIhEvPT_Pii --------------------------
	.section	.nv.shared._Z8shfl_sumIhEvPT_Pii,"aw",@nobits
	.sectionflags	@""
	.align	4
.nv.shared._Z8shfl_sumIhEvPT_Pii:
	.zero		1152


//--------------------- .nv.shared._Z10tc_sum_intPhPii --------------------------
	.section	.nv.shared._Z10tc_sum_intPhPii,"aw",@nobits
	.sectionflags	@""
	.align	4
.nv.shared._Z10tc_sum_intPhPii:
	.zero		1056


//--------------------- .nv.constant0._ZN3cub18CUB_300001_SM_10006detail11EmptyKernelIvEEvv --------------------------
	.section	.nv.constant0._ZN3cub18CUB_300001_SM_10006detail11EmptyKernelIvEEvv,"a",@progbits
	.sectionflags	@""
	.align	4
.nv.constant0._ZN3cub18CUB_300001_SM_10006detail11EmptyKernelIvEEvv:
	.zero		896


//--------------------- .nv.constant0._Z8shfl_sumIhEvPT_Pii --------------------------
	.section	.nv.constant0._Z8shfl_sumIhEvPT_Pii,"a",@progbits
	.sectionflags	@""
	.align	4
.nv.constant0._Z8shfl_sumIhEvPT_Pii:
	.zero		916


//--------------------- .nv.constant0._Z7cub_sumPhPii --------------------------
	.section	.nv.constant0._Z7cub_sumPhPii,"a",@progbits
	.sectionflags	@""
	.align	4
.nv.constant0._Z7cub_sumPhPii:
	.zero		916


//--------------------- .nv.constant0._Z10tc_sum_intPhPii --------------------------
	.section	.nv.constant0._Z10tc_sum_intPhPii,"a",@progbits
	.sectionflags	@""
	.align	4
.nv.constant0._Z10tc_sum_intPhPii:
	.zero		916


//--------------------- .nv.constant0._Z17convertFp16ToFp32PfP6__halfi --------------------------
	.section	.nv.constant0._Z17convertFp16ToFp32PfP6__halfi,"a",@progbits
	.sectionflags	@""
	.align	4
.nv.constant0._Z17convertFp16ToFp32PfP6__halfi:
	.zero		916


//--------------------- .nv.constant0._Z17convertFp32ToFp16P6__halfPfi --------------------------
	.section	.nv.constant0._Z17convertFp32ToFp16P6__halfPfi,"a",@progbits
	.sectionflags	@""
	.align	4
.nv.constant0._Z17convertFp32ToFp16P6__halfPfi:
	.zero		916


//--------------------- SYMBOLS --------------------------

	.type		.nv.reservedSmem.offset0,@object
	.size		.nv.reservedSmem.offset0,0x4
	.type		.nv.reservedSmem.cap,@object
	.size		.nv.reservedSmem.cap,0x4
